	.target	sm_90a

	.elftype	@"ET_EXEC"


//--------------------- .note.nv.tkinfo           --------------------------
	.section	.note.nv.tkinfo,"",@"SHT_NOTE"
	.sectionflags	@"SHF_NOTE_NV_TKINFO"
	.tkinfo
        /*0018*/ 	.word	0x00000002
        /*0030*/ 	.string	""
        /*0030*/ 	.string	"ptxas"
        /*0030*/ 	.string	"Cuda compilation tools, release 13.0, V13.0.88"
        /*0030*/ 	.string	"Build cuda_13.0.r13.0/compiler.36424714_0"
        /*0030*/ 	.string	"-arch sm_90a -m 64 "



//--------------------- .note.nv.cuinfo           --------------------------
	.section	.note.nv.cuinfo,"",@"SHT_NOTE"
	.sectionflags	@"SHF_NOTE_NV_CUINFO"
        /*0018*/ 	.short	0x0002
        /*001a*/ 	.short	0x005a
        /*001c*/ 	.short	0x0082
	.zero		2


//--------------------- .nv.info                  --------------------------
	.section	.nv.info,"",@"SHT_CUDA_INFO"
	.align	4


	//----- nvinfo : EIATTR_REGCOUNT
	.align		4
        /*0000*/ 	.byte	0x04, 0x2f
        /*0002*/ 	.short	(.L_15 - .L_14)
	.align		4
.L_14:
        /*0004*/ 	.word	index@(_ZN7cutlass13device_kernelINS_4gemm6kernel13GemmUniversalIN4cute5tupleIJiiiiEEENS1_10collective13CollectiveMmaINS1_34MainloopSm90TmaGmmaWarpSpecializedILi18ENS5_IJNS4_1CILi1EEESB_SB_EEENS1_32KernelTmaWarpSpecializedPingpongEEENS5_IJNSA_ILi64EEENSA_ILi128EEENSA_ILi32EEEEEENS_10bfloat16_tENS5_IJlSB_lEEESJ_SK_NS4_8TiledMMAINS4_8MMA_AtomIJNS4_4SM904GMMA28MMA_64x128x16_F32BF16BF16_SSILNSO_5MajorE0ELSQ_0ELNSO_7ScaleInE1ELSR_1EEEEEENS4_6LayoutISC_NS5_IJNSA_ILi0EEESV_SV_EEEEENS5_IJNS4_10UnderscoreESY_SY_EEEEENS4_13SM90_TMA_LOADENS4_14ComposedLayoutINS4_7SwizzleILi2ELi4ELi3EEENS4_18smem_ptr_flag_bitsILi16EEENSU_INS5_IJNSA_ILi8EEESH_EEENS5_IJSH_SB_EEEEEEEvNS4_8identityES11_S1B_vS1C_EENS_8epilogue10collective6detail29Sm90TmaWarpSpecializedAdapterINS1F_15DefaultEpilogueISJ_SK_SK_NS1E_6thread17LinearCombinationISJ_Li1EffLNS1J_9ScaleType4KindE0ELNS_15FloatRoundStyleE2ESJ_EENS1_15EpilogueDefaultEEEEEvvEEEEvNT_6ParamsE)
        /*0008*/ 	.word	0x000000a8


	//----- nvinfo : EIATTR_FRAME_SIZE
	.align		4
.L_15:
        /*000c*/ 	.byte	0x04, 0x11
        /*000e*/ 	.short	(.L_17 - .L_16)
	.align		4
.L_16:
        /*0010*/ 	.word	index@(_ZN7cutlass13device_kernelINS_4gemm6kernel13GemmUniversalIN4cute5tupleIJiiiiEEENS1_10collective13CollectiveMmaINS1_34MainloopSm90TmaGmmaWarpSpecializedILi18ENS5_IJNS4_1CILi1EEESB_SB_EEENS1_32KernelTmaWarpSpecializedPingpongEEENS5_IJNSA_ILi64EEENSA_ILi128EEENSA_ILi32EEEEEENS_10bfloat16_tENS5_IJlSB_lEEESJ_SK_NS4_8TiledMMAINS4_8MMA_AtomIJNS4_4SM904GMMA28MMA_64x128x16_F32BF16BF16_SSILNSO_5MajorE0ELSQ_0ELNSO_7ScaleInE1ELSR_1EEEEEENS4_6LayoutISC_NS5_IJNSA_ILi0EEESV_SV_EEEEENS5_IJNS4_10UnderscoreESY_SY_EEEEENS4_13SM90_TMA_LOADENS4_14ComposedLayoutINS4_7SwizzleILi2ELi4ELi3EEENS4_18smem_ptr_flag_bitsILi16EEENSU_INS5_IJNSA_ILi8EEESH_EEENS5_IJSH_SB_EEEEEEEvNS4_8identityES11_S1B_vS1C_EENS_8epilogue10collective6detail29Sm90TmaWarpSpecializedAdapterINS1F_15DefaultEpilogueISJ_SK_SK_NS1E_6thread17LinearCombinationISJ_Li1EffLNS1J_9ScaleType4KindE0ELNS_15FloatRoundStyleE2ESJ_EENS1_15EpilogueDefaultEEEEEvvEEEEvNT_6ParamsE)
        /*0014*/ 	.word	0x00000008


	//----- nvinfo : EIATTR_MIN_STACK_SIZE
	.align		4
.L_17:
        /*0018*/ 	.byte	0x04, 0x12
        /*001a*/ 	.short	(.L_19 - .L_18)
	.align		4
.L_18:
        /*001c*/ 	.word	index@(_ZN7cutlass13device_kernelINS_4gemm6kernel13GemmUniversalIN4cute5tupleIJiiiiEEENS1_10collective13CollectiveMmaINS1_34MainloopSm90TmaGmmaWarpSpecializedILi18ENS5_IJNS4_1CILi1EEESB_SB_EEENS1_32KernelTmaWarpSpecializedPingpongEEENS5_IJNSA_ILi64EEENSA_ILi128EEENSA_ILi32EEEEEENS_10bfloat16_tENS5_IJlSB_lEEESJ_SK_NS4_8TiledMMAINS4_8MMA_AtomIJNS4_4SM904GMMA28MMA_64x128x16_F32BF16BF16_SSILNSO_5MajorE0ELSQ_0ELNSO_7ScaleInE1ELSR_1EEEEEENS4_6LayoutISC_NS5_IJNSA_ILi0EEESV_SV_EEEEENS5_IJNS4_10UnderscoreESY_SY_EEEEENS4_13SM90_TMA_LOADENS4_14ComposedLayoutINS4_7SwizzleILi2ELi4ELi3EEENS4_18smem_ptr_flag_bitsILi16EEENSU_INS5_IJNSA_ILi8EEESH_EEENS5_IJSH_SB_EEEEEEEvNS4_8identityES11_S1B_vS1C_EENS_8epilogue10collective6detail29Sm90TmaWarpSpecializedAdapterINS1F_15DefaultEpilogueISJ_SK_SK_NS1E_6thread17LinearCombinationISJ_Li1EffLNS1J_9ScaleType4KindE0ELNS_15FloatRoundStyleE2ESJ_EENS1_15EpilogueDefaultEEEEEvvEEEEvNT_6ParamsE)
        /*0020*/ 	.word	0x00000008
.L_19:


//--------------------- .nv.compat                --------------------------
	.section	.nv.compat,"",@"SHT_CUDA_COMPAT_INFO"
	.align	4
        /*0000*/ 	.byte	0x02, 0x09, 0x01, 0x00, 0x02, 0x02, 0x04, 0x00, 0x02, 0x05, 0x05, 0x00, 0x03, 0x07, 0x01, 0x01
        /*0010*/ 	.byte	0x02, 0x03, 0x01, 0x00, 0x02, 0x06, 0x01, 0x00, 0x04, 0x0b, 0x08, 0x00, 0x00, 0x00, 0x00, 0x00
        /*0020*/ 	.byte	0x00, 0x00, 0x00, 0x00


//--------------------- .nv.info._ZN7cutlass13device_kernelINS_4gemm6kernel13GemmUniversalIN4cute5tupleIJiiiiEEENS1_10collective13CollectiveMmaINS1_34MainloopSm90TmaGmmaWarpSpecializedILi18ENS5_IJNS4_1CILi1EEESB_SB_EEENS1_32KernelTmaWarpSpecializedPingpongEEENS5_IJNSA_ILi64EEENSA_ILi128EEENSA_ILi32EEEEEENS_10bfloat16_tENS5_IJlSB_lEEESJ_SK_NS4_8TiledMMAINS4_8MMA_AtomIJNS4_4SM904GMMA28MMA_64x128x16_F32BF16BF16_SSILNSO_5MajorE0ELSQ_0ELNSO_7ScaleInE1ELSR_1EEEEEENS4_6LayoutISC_NS5_IJNSA_ILi0EEESV_SV_EEEEENS5_IJNS4_10UnderscoreESY_SY_EEEEENS4_13SM90_TMA_LOADENS4_14ComposedLayoutINS4_7SwizzleILi2ELi4ELi3EEENS4_18smem_ptr_flag_bitsILi16EEENSU_INS5_IJNSA_ILi8EEESH_EEENS5_IJSH_SB_EEEEEEEvNS4_8identityES11_S1B_vS1C_EENS_8epilogue10collective6detail29Sm90TmaWarpSpecializedAdapterINS1F_15DefaultEpilogueISJ_SK_SK_NS1E_6thread17LinearCombinationISJ_Li1EffLNS1J_9ScaleType4KindE0ELNS_15FloatRoundStyleE2ESJ_EENS1_15EpilogueDefaultEEEEEvvEEEEvNT_6ParamsE --------------------------
	.section	.nv.info._ZN7cutlass13device_kernelINS_4gemm6kernel13GemmUniversalIN4cute5tupleIJiiiiEEENS1_10collective13CollectiveMmaINS1_34MainloopSm90TmaGmmaWarpSpecializedILi18ENS5_IJNS4_1CILi1EEESB_SB_EEENS1_32KernelTmaWarpSpecializedPingpongEEENS5_IJNSA_ILi64EEENSA_ILi128EEENSA_ILi32EEEEEENS_10bfloat16_tENS5_IJlSB_lEEESJ_SK_NS4_8TiledMMAINS4_8MMA_AtomIJNS4_4SM904GMMA28MMA_64x128x16_F32BF16BF16_SSILNSO_5MajorE0ELSQ_0ELNSO_7ScaleInE1ELSR_1EEEEEENS4_6LayoutISC_NS5_IJNSA_ILi0EEESV_SV_EEEEENS5_IJNS4_10UnderscoreESY_SY_EEEEENS4_13SM90_TMA_LOADENS4_14ComposedLayoutINS4_7SwizzleILi2ELi4ELi3EEENS4_18smem_ptr_flag_bitsILi16EEENSU_INS5_IJNSA_ILi8EEESH_EEENS5_IJSH_SB_EEEEEEEvNS4_8identityES11_S1B_vS1C_EENS_8epilogue10collective6detail29Sm90TmaWarpSpecializedAdapterINS1F_15DefaultEpilogueISJ_SK_SK_NS1E_6thread17LinearCombinationISJ_Li1EffLNS1J_9ScaleType4KindE0ELNS_15FloatRoundStyleE2ESJ_EENS1_15EpilogueDefaultEEEEEvvEEEEvNT_6ParamsE,"",@"SHT_CUDA_INFO"
	.sectionflags	@""
	.align	4


	//----- nvinfo : EIATTR_CUDA_API_VERSION
	.align		4
        /*0000*/ 	.byte	0x04, 0x37
        /*0002*/ 	.short	(.L_21 - .L_20)
.L_20:
        /*0004*/ 	.word	0x00000082


	//----- nvinfo : EIATTR_KPARAM_INFO
	.align		4
.L_21:
        /*0008*/ 	.byte	0x04, 0x17
        /*000a*/ 	.short	(.L_23 - .L_22)
.L_22:
        /*000c*/ 	.word	0x00000000
        /*0010*/ 	.short	0x0000
        /*0012*/ 	.short	0x0070
        /*0014*/ 	.byte	0x00, 0xf0, 0x01, 0x10


	//----- nvinfo : EIATTR_SPARSE_MMA_MASK
	.align		4
.L_23:
        /*0018*/ 	.byte	0x03, 0x50
        /*001a*/ 	.short	0x0000


	//----- nvinfo : EIATTR_MAXREG_COUNT
	.align		4
        /*001c*/ 	.byte	0x03, 0x1b
        /*001e*/ 	.short	0x00a8


	//----- nvinfo : EIATTR_NUM_BARRIERS
	.align		4
        /*0020*/ 	.byte	0x02, 0x4c
        /*0022*/ 	.byte	0x01
	.zero		1


	//----- nvinfo : EIATTR_EXTERNS
	.align		4
        /*0024*/ 	.byte	0x04, 0x0f
        /*0026*/ 	.short	(.L_25 - .L_24)


	//   ....[0]....
	.align		4
.L_24:
        /*0028*/ 	.word	index@(__assertfail)


	//----- nvinfo : EIATTR_ANNOTATIONS
	.align		4
.L_25:
        /*002c*/ 	.byte	0x04, 0x55
        /*002e*/ 	.short	(.L_27 - .L_26)


	//   ....[0]....
.L_26:
        /*0030*/ 	.word	0x00000001
        /*0034*/ 	.byte	0xc0, 0x0c, 0x00, 0x00, 0x01, 0x00, 0x00, 0x00, 0xe0, 0x60, 0x00, 0x00, 0x01, 0x00, 0x00, 0x00
        /*0044*/ 	.byte	0xf0, 0x6c, 0x00, 0x00


	//----- nvinfo : EIATTR_MERCURY_ISA_VERSION
	.align		4
.L_27:
        /*0048*/ 	.byte	0x03, 0x5f
        /*004a*/ 	.short	0x0101


	//----- nvinfo : EIATTR_INT_WARP_WIDE_INSTR_OFFSETS
	.align		4
        /*004c*/ 	.byte	0x04, 0x31
        /*004e*/ 	.short	(.L_29 - .L_28)


	//   ....[0]....
.L_28:
        /*0050*/ 	.word	0x000005d0


	//   ....[1]....
        /*0054*/ 	.word	0x000005f0


	//   ....[2]....
        /*0058*/ 	.word	0x00000670


	//   ....[3]....
        /*005c*/ 	.word	0x00000680


	//   ....[4]....
        /*0060*/ 	.word	0x00000690


	//   ....[5]....
        /*0064*/ 	.word	0x000006b0


	//   ....[6]....
        /*0068*/ 	.word	0x00000740


	//   ....[7]....
        /*006c*/ 	.word	0x00000760


	//----- nvinfo : EIATTR_COOP_GROUP_MASK_REGIDS
	.align		4
.L_29:
        /*0070*/ 	.byte	0x04, 0x29
        /*0072*/ 	.short	(.L_31 - .L_30)


	//   ....[0]....
.L_30:
        /*0074*/ 	.word	0xffffffff


	//   ....[1]....
        /*0078*/ 	.word	0xffffffff


	//   ....[2]....
        /*007c*/ 	.word	0xffffffff


	//   ....[3]....
        /*0080*/ 	.word	0xffffffff


	//   ....[4]....
        /*0084*/ 	.word	0xffffffff


	//   ....[5]....
        /*0088*/ 	.word	0xffffffff


	//----- nvinfo : EIATTR_COOP_GROUP_INSTR_OFFSETS
	.align		4
.L_31:
        /*008c*/ 	.byte	0x04, 0x28
        /*008e*/ 	.short	(.L_33 - .L_32)


	//   ....[0]....
.L_32:
        /*0090*/ 	.word	0x00000070


	//   ....[1]....
        /*0094*/ 	.word	0x00000080


	//   ....[2]....
        /*0098*/ 	.word	0x00000140


	//   ....[3]....
        /*009c*/ 	.word	0x000004c0


	//   ....[4]....
        /*00a0*/ 	.word	0x00000500


	//   ....[5]....
        /*00a4*/ 	.word	0x00000550


	//----- nvinfo : EIATTR_REG_RECONFIG
	.align		4
.L_33:
        /*00a8*/ 	.byte	0x01, 0x54
	.zero		2


	//----- nvinfo : EIATTR_SYSCALL_OFFSETS
	.align		4
        /*00ac*/ 	.byte	0x04, 0x46
        /*00ae*/ 	.short	(.L_35 - .L_34)


	//   ....[0]....
.L_34:
        /*00b0*/ 	.word	0x000017f0


	//----- nvinfo : EIATTR_MBARRIER_INSTR_OFFSETS
	.align		4
.L_35:
        /*00b4*/ 	.byte	0x04, 0x39
        /*00b6*/ 	.short	(.L_37 - .L_36)


	//   ....[0]....
.L_36:
        /*00b8*/ 	.word	0x00000260
        /*00bc*/ 	.word	0x000000ff
        /*00c0*/ 	.word	0x00000000
        /*00c4*/ 	.short	0x0100
        /*00c6*/ 	.byte	0x08
	.zero		1


	//   ....[1]....
        /*00c8*/ 	.word	0x00000270
        /*00cc*/ 	.word	0x000000ff
        /*00d0*/ 	.word	0x00000090
        /*00d4*/ 	.short	0x0100
        /*00d6*/ 	.byte	0x08
	.zero		1


	//   ....[2]....
        /*00d8*/ 	.word	0x00000280
        /*00dc*/ 	.word	0x000000ff
        /*00e0*/ 	.word	0x00000008
        /*00e4*/ 	.short	0x0100
        /*00e6*/ 	.byte	0x08
	.zero		1


	//   ....[3]....
        /*00e8*/ 	.word	0x00000290
        /*00ec*/ 	.word	0x000000ff
        /*00f0*/ 	.word	0x00000098
        /*00f4*/ 	.short	0x0100
        /*00f6*/ 	.byte	0x08
	.zero		1


	//   ....[4]....
        /*00f8*/ 	.word	0x000002a0
        /*00fc*/ 	.word	0x000000ff
        /*0100*/ 	.word	0x00000010
        /*0104*/ 	.short	0x0100
        /*0106*/ 	.byte	0x08
	.zero		1


	//   ....[5]....
        /*0108*/ 	.word	0x000002b0
        /*010c*/ 	.word	0x000000ff
        /*0110*/ 	.word	0x000000a0
        /*0114*/ 	.short	0x0100
        /*0116*/ 	.byte	0x08
	.zero		1


	//   ....[6]....
        /*0118*/ 	.word	0x000002c0
        /*011c*/ 	.word	0x000000ff
        /*0120*/ 	.word	0x00000018
        /*0124*/ 	.short	0x0100
        /*0126*/ 	.byte	0x08
	.zero		1


	//   ....[7]....
        /*0128*/ 	.word	0x000002d0
        /*012c*/ 	.word	0x000000ff
        /*0130*/ 	.word	0x000000a8
        /*0134*/ 	.short	0x0100
        /*0136*/ 	.byte	0x08
	.zero		1


	//   ....[8]....
        /*0138*/ 	.word	0x000002e0
        /*013c*/ 	.word	0x000000ff
        /*0140*/ 	.word	0x00000020
        /*0144*/ 	.short	0x0100
        /*0146*/ 	.byte	0x08
	.zero		1


	//   ....[9]....
        /*0148*/ 	.word	0x000002f0
        /*014c*/ 	.word	0x000000ff
        /*0150*/ 	.word	0x000000b0
        /*0154*/ 	.short	0x0100
        /*0156*/ 	.byte	0x08
	.zero		1


	//   ....[10]....
        /*0158*/ 	.word	0x00000300
        /*015c*/ 	.word	0x000000ff
        /*0160*/ 	.word	0x00000028
        /*0164*/ 	.short	0x0100
        /*0166*/ 	.byte	0x08
	.zero		1


	//   ....[11]....
        /*0168*/ 	.word	0x00000310
        /*016c*/ 	.word	0x000000ff
        /*0170*/ 	.word	0x000000b8
        /*0174*/ 	.short	0x0100
        /*0176*/ 	.byte	0x08
	.zero		1


	//   ....[12]....
        /*0178*/ 	.word	0x00000320
        /*017c*/ 	.word	0x000000ff
        /*0180*/ 	.word	0x00000030
        /*0184*/ 	.short	0x0100
        /*0186*/ 	.byte	0x08
	.zero		1


	//   ....[13]....
        /*0188*/ 	.word	0x00000330
        /*018c*/ 	.word	0x000000ff
        /*0190*/ 	.word	0x000000c0
        /*0194*/ 	.short	0x0100
        /*0196*/ 	.byte	0x08
	.zero		1


	//   ....[14]....
        /*0198*/ 	.word	0x00000340
        /*019c*/ 	.word	0x000000ff
        /*01a0*/ 	.word	0x00000038
        /*01a4*/ 	.short	0x0100
        /*01a6*/ 	.byte	0x08
	.zero		1


	//   ....[15]....
        /*01a8*/ 	.word	0x00000350
        /*01ac*/ 	.word	0x000000ff
        /*01b0*/ 	.word	0x000000c8
        /*01b4*/ 	.short	0x0100
        /*01b6*/ 	.byte	0x08
	.zero		1


	//   ....[16]....
        /*01b8*/ 	.word	0x00000360
        /*01bc*/ 	.word	0x000000ff
        /*01c0*/ 	.word	0x00000040
        /*01c4*/ 	.short	0x0100
        /*01c6*/ 	.byte	0x08
	.zero		1


	//   ....[17]....
        /*01c8*/ 	.word	0x00000370
        /*01cc*/ 	.word	0x000000ff
        /*01d0*/ 	.word	0x000000d0
        /*01d4*/ 	.short	0x0100
        /*01d6*/ 	.byte	0x08
	.zero		1


	//   ....[18]....
        /*01d8*/ 	.word	0x00000380
        /*01dc*/ 	.word	0x000000ff
        /*01e0*/ 	.word	0x00000048
        /*01e4*/ 	.short	0x0100
        /*01e6*/ 	.byte	0x08
	.zero		1


	//   ....[19]....
        /*01e8*/ 	.word	0x00000390
        /*01ec*/ 	.word	0x000000ff
        /*01f0*/ 	.word	0x000000d8
        /*01f4*/ 	.short	0x0100
        /*01f6*/ 	.byte	0x08
	.zero		1


	//   ....[20]....
        /*01f8*/ 	.word	0x000003a0
        /*01fc*/ 	.word	0x000000ff
        /*0200*/ 	.word	0x00000050
        /*0204*/ 	.short	0x0100
        /*0206*/ 	.byte	0x08
	.zero		1


	//   ....[21]....
        /*0208*/ 	.word	0x000003b0
        /*020c*/ 	.word	0x000000ff
        /*0210*/ 	.word	0x000000e0
        /*0214*/ 	.short	0x0100
        /*0216*/ 	.byte	0x08
	.zero		1


	//   ....[22]....
        /*0218*/ 	.word	0x000003c0
        /*021c*/ 	.word	0x000000ff
        /*0220*/ 	.word	0x00000058
        /*0224*/ 	.short	0x0100
        /*0226*/ 	.byte	0x08
	.zero		1


	//   ....[23]....
        /*0228*/ 	.word	0x000003d0
        /*022c*/ 	.word	0x000000ff
        /*0230*/ 	.word	0x000000e8
        /*0234*/ 	.short	0x0100
        /*0236*/ 	.byte	0x08
	.zero		1


	//   ....[24]....
        /*0238*/ 	.word	0x000003e0
        /*023c*/ 	.word	0x000000ff
        /*0240*/ 	.word	0x00000060
        /*0244*/ 	.short	0x0100
        /*0246*/ 	.byte	0x08
	.zero		1


	//   ....[25]....
        /*0248*/ 	.word	0x000003f0
        /*024c*/ 	.word	0x000000ff
        /*0250*/ 	.word	0x000000f0
        /*0254*/ 	.short	0x0100
        /*0256*/ 	.byte	0x08
	.zero		1


	//   ....[26]....
        /*0258*/ 	.word	0x00000400
        /*025c*/ 	.word	0x000000ff
        /*0260*/ 	.word	0x00000068
        /*0264*/ 	.short	0x0100
        /*0266*/ 	.byte	0x08
	.zero		1


	//   ....[27]....
        /*0268*/ 	.word	0x00000410
        /*026c*/ 	.word	0x000000ff
        /*0270*/ 	.word	0x000000f8
        /*0274*/ 	.short	0x0100
        /*0276*/ 	.byte	0x08
	.zero		1


	//   ....[28]....
        /*0278*/ 	.word	0x00000420
        /*027c*/ 	.word	0x000000ff
        /*0280*/ 	.word	0x00000070
        /*0284*/ 	.short	0x0100
        /*0286*/ 	.byte	0x08
	.zero		1


	//   ....[29]....
        /*0288*/ 	.word	0x00000430
        /*028c*/ 	.word	0x000000ff
        /*0290*/ 	.word	0x00000100
        /*0294*/ 	.short	0x0100
        /*0296*/ 	.byte	0x08
	.zero		1


	//   ....[30]....
        /*0298*/ 	.word	0x00000440
        /*029c*/ 	.word	0x000000ff
        /*02a0*/ 	.word	0x00000078
        /*02a4*/ 	.short	0x0100
        /*02a6*/ 	.byte	0x08
	.zero		1


	//   ....[31]....
        /*02a8*/ 	.word	0x00000450
        /*02ac*/ 	.word	0x000000ff
        /*02b0*/ 	.word	0x00000108
        /*02b4*/ 	.short	0x0100
        /*02b6*/ 	.byte	0x08
	.zero		1


	//   ....[32]....
        /*02b8*/ 	.word	0x00000460
        /*02bc*/ 	.word	0x000000ff
        /*02c0*/ 	.word	0x00000080
        /*02c4*/ 	.short	0x0100
        /*02c6*/ 	.byte	0x08
	.zero		1


	//   ....[33]....
        /*02c8*/ 	.word	0x00000470
        /*02cc*/ 	.word	0x000000ff
        /*02d0*/ 	.word	0x00000110
        /*02d4*/ 	.short	0x0100
        /*02d6*/ 	.byte	0x08
	.zero		1


	//   ....[34]....
        /*02d8*/ 	.word	0x00000480
        /*02dc*/ 	.word	0x000000ff
        /*02e0*/ 	.word	0x00000088
        /*02e4*/ 	.short	0x0100
        /*02e6*/ 	.byte	0x08
	.zero		1


	//   ....[35]....
        /*02e8*/ 	.word	0x00000490
        /*02ec*/ 	.word	0x000000ff
        /*02f0*/ 	.word	0x00000118
        /*02f4*/ 	.short	0x0100
        /*02f6*/ 	.byte	0x08
	.zero		1


	//   ....[36]....
        /*02f8*/ 	.word	0x000007a0
        /*02fc*/ 	.word	0x000000ff
        /*0300*/ 	.word	0x00000150
        /*0304*/ 	.short	0x0100
        /*0306*/ 	.byte	0x08
	.zero		1


	//   ....[37]....
        /*0308*/ 	.word	0x00000810
        /*030c*/ 	.word	0x000000ff
        /*0310*/ 	.word	0x00000158
        /*0314*/ 	.short	0x0100
        /*0316*/ 	.byte	0x08
	.zero		1


	//   ....[38]....
        /*0318*/ 	.word	0x00000830
        /*031c*/ 	.word	0x000000ff
        /*0320*/ 	.word	0x00000130
        /*0324*/ 	.short	0x0100
        /*0326*/ 	.byte	0x09
	.zero		1


	//   ....[39]....
        /*0328*/ 	.word	0x00000840
        /*032c*/ 	.word	0x000000ff
        /*0330*/ 	.word	0x00000138
        /*0334*/ 	.short	0x0100
        /*0336*/ 	.byte	0x09
	.zero		1


	//   ....[40]....
        /*0338*/ 	.word	0x00000850
        /*033c*/ 	.word	0x000000ff
        /*0340*/ 	.word	0x00000140
        /*0344*/ 	.short	0x0100
        /*0346*/ 	.byte	0x09
	.zero		1


	//   ....[41]....
        /*0348*/ 	.word	0x00000860
        /*034c*/ 	.word	0x000000ff
        /*0350*/ 	.word	0x00000148
        /*0354*/ 	.short	0x0100
        /*0356*/ 	.byte	0x09
	.zero		1


	//   ....[42]....
        /*0358*/ 	.word	0x000016d0
        /*035c*/ 	.word	0x0000005d
        /*0360*/ 	.word	0x00000000
        /*0364*/ 	.short	0x010a
        /*0366*/ 	.byte	0x2a
	.zero		1


	//   ....[43]....
        /*0368*/ 	.word	0x00001870
        /*036c*/ 	.word	0x00000003
        /*0370*/ 	.word	0x00000000
        /*0374*/ 	.short	0x010a
        /*0376*/ 	.byte	0x3f
	.zero		1


	//   ....[44]....
        /*0378*/ 	.word	0x000018b0
        /*037c*/ 	.word	0x00000003
        /*0380*/ 	.word	0x00000000
        /*0384*/ 	.short	0x010a
        /*0386*/ 	.byte	0x3f
	.zero		1


	//   ....[45]....
        /*0388*/ 	.word	0x00001ab0
        /*038c*/ 	.word	0x000000ff
        /*0390*/ 	.word	0x00000000
        /*0394*/ 	.short	0x010a
        /*0396*/ 	.byte	0x04
	.zero		1


	//   ....[46]....
        /*0398*/ 	.word	0x00001af0
        /*039c*/ 	.word	0x000000ff
        /*03a0*/ 	.word	0x00000000
        /*03a4*/ 	.short	0x010a
        /*03a6*/ 	.byte	0x04
	.zero		1


	//   ....[47]....
        /*03a8*/ 	.word	0x00001c50
        /*03ac*/ 	.word	0x000000ff
        /*03b0*/ 	.word	0x00000000
        /*03b4*/ 	.short	0x0101
        /*03b6*/ 	.byte	0x04
	.zero		1


	//   ....[48]....
        /*03b8*/ 	.word	0x00001d40
        /*03bc*/ 	.word	0x0000005e
        /*03c0*/ 	.word	0x00000000
        /*03c4*/ 	.short	0x0101
        /*03c6*/ 	.byte	0x2f
	.zero		1


	//   ....[49]....
        /*03c8*/ 	.word	0x00001e10
        /*03cc*/ 	.word	0x000000ff
        /*03d0*/ 	.word	0x00000000
        /*03d4*/ 	.short	0x0101
        /*03d6*/ 	.byte	0x06
	.zero		1


	//   ....[50]....
        /*03d8*/ 	.word	0x00001ec0
        /*03dc*/ 	.word	0x0000005d
        /*03e0*/ 	.word	0x00000010
        /*03e4*/ 	.short	0x010a
        /*03e6*/ 	.byte	0x2a
	.zero		1


	//   ....[51]....
        /*03e8*/ 	.word	0x00006100
        /*03ec*/ 	.word	0x00000060
        /*03f0*/ 	.word	0x00000000
        /*03f4*/ 	.short	0x0101
        /*03f6*/ 	.byte	0x2f
	.zero		1


	//   ....[52]....
        /*03f8*/ 	.word	0x00006a60
        /*03fc*/ 	.word	0x0000000a
        /*0400*/ 	.word	0x00000090
        /*0404*/ 	.short	0x010a
        /*0406*/ 	.byte	0x3f
	.zero		1


	//   ....[53]....
        /*0408*/ 	.word	0x00006e00
        /*040c*/ 	.word	0x00000005
        /*0410*/ 	.word	0x00000158
        /*0414*/ 	.short	0x0101
        /*0416*/ 	.byte	0x3f
	.zero		1


	//   ....[54]....
        /*0418*/ 	.word	0x00007580
        /*041c*/ 	.word	0x00000009
        /*0420*/ 	.word	0x00000000
        /*0424*/ 	.short	0x010a
        /*0426*/ 	.byte	0x3f
	.zero		1


	//   ....[55]....
        /*0428*/ 	.word	0x00007600
        /*042c*/ 	.word	0x00000008
        /*0430*/ 	.word	0x00000000
        /*0434*/ 	.short	0x010a
        /*0436*/ 	.byte	0x3f
	.zero		1


	//   ....[56]....
        /*0438*/ 	.word	0x00007690
        /*043c*/ 	.word	0x00000009
        /*0440*/ 	.word	0x00000000
        /*0444*/ 	.short	0x010a
        /*0446*/ 	.byte	0x3f
	.zero		1


	//   ....[57]....
        /*0448*/ 	.word	0x00007720
        /*044c*/ 	.word	0x00000008
        /*0450*/ 	.word	0x00000000
        /*0454*/ 	.short	0x010a
        /*0456*/ 	.byte	0x3f
	.zero		1


	//   ....[58]....
        /*0458*/ 	.word	0x000077b0
        /*045c*/ 	.word	0x00000009
        /*0460*/ 	.word	0x00000000
        /*0464*/ 	.short	0x010a
        /*0466*/ 	.byte	0x3f
	.zero		1


	//   ....[59]....
        /*0468*/ 	.word	0x00007840
        /*046c*/ 	.word	0x00000008
        /*0470*/ 	.word	0x00000000
        /*0474*/ 	.short	0x010a
        /*0476*/ 	.byte	0x3f
	.zero		1


	//   ....[60]....
        /*0478*/ 	.word	0x000078d0
        /*047c*/ 	.word	0x00000009
        /*0480*/ 	.word	0x00000000
        /*0484*/ 	.short	0x010a
        /*0486*/ 	.byte	0x3f
	.zero		1


	//   ....[61]....
        /*0488*/ 	.word	0x00007960
        /*048c*/ 	.word	0x00000008
        /*0490*/ 	.word	0x00000000
        /*0494*/ 	.short	0x010a
        /*0496*/ 	.byte	0x3f
	.zero		1


	//   ....[62]....
        /*0498*/ 	.word	0x000079f0
        /*049c*/ 	.word	0x00000009
        /*04a0*/ 	.word	0x00000000
        /*04a4*/ 	.short	0x010a
        /*04a6*/ 	.byte	0x3f
	.zero		1


	//   ....[63]....
        /*04a8*/ 	.word	0x00007a80
        /*04ac*/ 	.word	0x00000008
        /*04b0*/ 	.word	0x00000000
        /*04b4*/ 	.short	0x010a
        /*04b6*/ 	.byte	0x3f
	.zero		1


	//   ....[64]....
        /*04b8*/ 	.word	0x00007b10
        /*04bc*/ 	.word	0x00000009
        /*04c0*/ 	.word	0x00000000
        /*04c4*/ 	.short	0x010a
        /*04c6*/ 	.byte	0x3f
	.zero		1


	//   ....[65]....
        /*04c8*/ 	.word	0x00007ba0
        /*04cc*/ 	.word	0x00000008
        /*04d0*/ 	.word	0x00000000
        /*04d4*/ 	.short	0x010a
        /*04d6*/ 	.byte	0x3f
	.zero		1


	//   ....[66]....
        /*04d8*/ 	.word	0x00007c30
        /*04dc*/ 	.word	0x00000009
        /*04e0*/ 	.word	0x00000000
        /*04e4*/ 	.short	0x010a
        /*04e6*/ 	.byte	0x3f
	.zero		1


	//   ....[67]....
        /*04e8*/ 	.word	0x00007cc0
        /*04ec*/ 	.word	0x00000008
        /*04f0*/ 	.word	0x00000000
        /*04f4*/ 	.short	0x010a
        /*04f6*/ 	.byte	0x3f
	.zero		1


	//   ....[68]....
        /*04f8*/ 	.word	0x00007d50
        /*04fc*/ 	.word	0x00000009
        /*0500*/ 	.word	0x00000000
        /*0504*/ 	.short	0x010a
        /*0506*/ 	.byte	0x3f
	.zero		1


	//   ....[69]....
        /*0508*/ 	.word	0x00007de0
        /*050c*/ 	.word	0x00000008
        /*0510*/ 	.word	0x00000000
        /*0514*/ 	.short	0x010a
        /*0516*/ 	.byte	0x3f
	.zero		1


	//   ....[70]....
        /*0518*/ 	.word	0x00007e70
        /*051c*/ 	.word	0x0000000b
        /*0520*/ 	.word	0x00000000
        /*0524*/ 	.short	0x010a
        /*0526*/ 	.byte	0x3f
	.zero		1


	//   ....[71]....
        /*0528*/ 	.word	0x00007f00
        /*052c*/ 	.word	0x00000003
        /*0530*/ 	.word	0x00000000
        /*0534*/ 	.short	0x010a
        /*0536*/ 	.byte	0x3f
	.zero		1


	//   ....[72]....
        /*0538*/ 	.word	0x00007f60
        /*053c*/ 	.word	0x0000005f
        /*0540*/ 	.word	0x00000000
        /*0544*/ 	.short	0x010a
        /*0546*/ 	.byte	0x3f
	.zero		1


	//   ....[73]....
        /*0548*/ 	.word	0x00007fb0
        /*054c*/ 	.word	0x00000003
        /*0550*/ 	.word	0x00000000
        /*0554*/ 	.short	0x010a
        /*0556*/ 	.byte	0x3f
	.zero		1


	//   ....[74]....
        /*0558*/ 	.word	0x00008010
        /*055c*/ 	.word	0x00000004
        /*0560*/ 	.word	0x00000000
        /*0564*/ 	.short	0x010a
        /*0566*/ 	.byte	0x3f
	.zero		1


	//   ....[75]....
        /*0568*/ 	.word	0x00008060
        /*056c*/ 	.word	0x0000005f
        /*0570*/ 	.word	0x00000010
        /*0574*/ 	.short	0x010a
        /*0576*/ 	.byte	0x3f
	.zero		1


	//   ....[76]....
        /*0578*/ 	.word	0x00008130
        /*057c*/ 	.word	0x0000000a
        /*0580*/ 	.word	0x00000090
        /*0584*/ 	.short	0x010a
        /*0586*/ 	.byte	0x3f
	.zero		1


	//   ....[77]....
        /*0588*/ 	.word	0x00008200
        /*058c*/ 	.word	0x00000009
        /*0590*/ 	.word	0x00000000
        /*0594*/ 	.short	0x010a
        /*0596*/ 	.byte	0x3f
	.zero		1


	//   ....[78]....
        /*0598*/ 	.word	0x00008250
        /*059c*/ 	.word	0x00000008
        /*05a0*/ 	.word	0x00000000
        /*05a4*/ 	.short	0x010a
        /*05a6*/ 	.byte	0x3f
	.zero		1


	//   ....[79]....
        /*05a8*/ 	.word	0x000082a0
        /*05ac*/ 	.word	0x00000009
        /*05b0*/ 	.word	0x00000000
        /*05b4*/ 	.short	0x010a
        /*05b6*/ 	.byte	0x3f
	.zero		1


	//   ....[80]....
        /*05b8*/ 	.word	0x000082f0
        /*05bc*/ 	.word	0x00000008
        /*05c0*/ 	.word	0x00000000
        /*05c4*/ 	.short	0x010a
        /*05c6*/ 	.byte	0x3f
	.zero		1


	//   ....[81]....
        /*05c8*/ 	.word	0x00008340
        /*05cc*/ 	.word	0x00000009
        /*05d0*/ 	.word	0x00000000
        /*05d4*/ 	.short	0x010a
        /*05d6*/ 	.byte	0x3f
	.zero		1


	//   ....[82]....
        /*05d8*/ 	.word	0x00008390
        /*05dc*/ 	.word	0x00000008
        /*05e0*/ 	.word	0x00000000
        /*05e4*/ 	.short	0x010a
        /*05e6*/ 	.byte	0x3f
	.zero		1


	//   ....[83]....
        /*05e8*/ 	.word	0x000083e0
        /*05ec*/ 	.word	0x00000009
        /*05f0*/ 	.word	0x00000000
        /*05f4*/ 	.short	0x010a
        /*05f6*/ 	.byte	0x3f
	.zero		1


	//   ....[84]....
        /*05f8*/ 	.word	0x00008430
        /*05fc*/ 	.word	0x00000008
        /*0600*/ 	.word	0x00000000
        /*0604*/ 	.short	0x010a
        /*0606*/ 	.byte	0x3f
	.zero		1


	//   ....[85]....
        /*0608*/ 	.word	0x00008480
        /*060c*/ 	.word	0x00000009
        /*0610*/ 	.word	0x00000000
        /*0614*/ 	.short	0x010a
        /*0616*/ 	.byte	0x3f
	.zero		1


	//   ....[86]....
        /*0618*/ 	.word	0x000084d0
        /*061c*/ 	.word	0x00000008
        /*0620*/ 	.word	0x00000000
        /*0624*/ 	.short	0x010a
        /*0626*/ 	.byte	0x3f
	.zero		1


	//   ....[87]....
        /*0628*/ 	.word	0x00008520
        /*062c*/ 	.word	0x00000009
        /*0630*/ 	.word	0x00000000
        /*0634*/ 	.short	0x010a
        /*0636*/ 	.byte	0x3f
	.zero		1


	//   ....[88]....
        /*0638*/ 	.word	0x00008570
        /*063c*/ 	.word	0x00000008
        /*0640*/ 	.word	0x00000000
        /*0644*/ 	.short	0x010a
        /*0646*/ 	.byte	0x3f
	.zero		1


	//   ....[89]....
        /*0648*/ 	.word	0x000085c0
        /*064c*/ 	.word	0x00000009
        /*0650*/ 	.word	0x00000000
        /*0654*/ 	.short	0x010a
        /*0656*/ 	.byte	0x3f
	.zero		1


	//   ....[90]....
        /*0658*/ 	.word	0x00008610
        /*065c*/ 	.word	0x00000008
        /*0660*/ 	.word	0x00000000
        /*0664*/ 	.short	0x010a
        /*0666*/ 	.byte	0x3f
	.zero		1


	//   ....[91]....
        /*0668*/ 	.word	0x00008660
        /*066c*/ 	.word	0x00000009
        /*0670*/ 	.word	0x00000000
        /*0674*/ 	.short	0x010a
        /*0676*/ 	.byte	0x3f
	.zero		1


	//   ....[92]....
        /*0678*/ 	.word	0x000086b0
        /*067c*/ 	.word	0x00000008
        /*0680*/ 	.word	0x00000000
        /*0684*/ 	.short	0x010a
        /*0686*/ 	.byte	0x3f
	.zero		1


	//   ....[93]....
        /*0688*/ 	.word	0x00008700
        /*068c*/ 	.word	0x0000000b
        /*0690*/ 	.word	0x00000000
        /*0694*/ 	.short	0x010a
        /*0696*/ 	.byte	0x3f
	.zero		1


	//----- nvinfo : EIATTR_NUM_MBARRIERS
	.align		4
.L_37:
        /*0698*/ 	.byte	0x03, 0x38
        /*069a*/ 	.short	0x002a


	//----- nvinfo : EIATTR_EXIT_INSTR_OFFSETS
	.align		4
        /*069c*/ 	.byte	0x04, 0x1c
        /*069e*/ 	.short	(.L_39 - .L_38)


	//   ....[0]....
.L_38:
        /*06a0*/ 	.word	0x00001370


	//   ....[1]....
        /*06a4*/ 	.word	0x000013d0


	//   ....[2]....
        /*06a8*/ 	.word	0x00006790


	//   ....[3]....
        /*06ac*/ 	.word	0x000067c0


	//   ....[4]....
        /*06b0*/ 	.word	0x00007f50


	//----- nvinfo : EIATTR_MAX_THREADS
	.align		4
.L_39:
        /*06b4*/ 	.byte	0x04, 0x05
        /*06b6*/ 	.short	(.L_41 - .L_40)
.L_40:
        /*06b8*/ 	.word	0x00000180
        /*06bc*/ 	.word	0x00000001
        /*06c0*/ 	.word	0x00000001


	//----- nvinfo : EIATTR_CRS_STACK_SIZE
	.align		4
.L_41:
        /*06c4*/ 	.byte	0x04, 0x1e
        /*06c6*/ 	.short	(.L_43 - .L_42)
.L_42:
        /*06c8*/ 	.word	0x00000000


	//----- nvinfo : EIATTR_CBANK_PARAM_SIZE
	.align		4
.L_43:
        /*06cc*/ 	.byte	0x03, 0x19
        /*06ce*/ 	.short	0x0470


	//----- nvinfo : EIATTR_PARAM_CBANK
	.align		4
        /*06d0*/ 	.byte	0x04, 0x0a
        /*06d2*/ 	.short	(.L_45 - .L_44)
	.align		4
.L_44:
        /*06d4*/ 	.word	index@(.nv.constant0._ZN7cutlass13device_kernelINS_4gemm6kernel13GemmUniversalIN4cute5tupleIJiiiiEEENS1_10collective13CollectiveMmaINS1_34MainloopSm90TmaGmmaWarpSpecializedILi18ENS5_IJNS4_1CILi1EEESB_SB_EEENS1_32KernelTmaWarpSpecializedPingpongEEENS5_IJNSA_ILi64EEENSA_ILi128EEENSA_ILi32EEEEEENS_10bfloat16_tENS5_IJlSB_lEEESJ_SK_NS4_8TiledMMAINS4_8MMA_AtomIJNS4_4SM904GMMA28MMA_64x128x16_F32BF16BF16_SSILNSO_5MajorE0ELSQ_0ELNSO_7ScaleInE1ELSR_1EEEEEENS4_6LayoutISC_NS5_IJNSA_ILi0EEESV_SV_EEEEENS5_IJNS4_10UnderscoreESY_SY_EEEEENS4_13SM90_TMA_LOADENS4_14ComposedLayoutINS4_7SwizzleILi2ELi4ELi3EEENS4_18smem_ptr_flag_bitsILi16EEENSU_INS5_IJNSA_ILi8EEESH_EEENS5_IJSH_SB_EEEEEEEvNS4_8identityES11_S1B_vS1C_EENS_8epilogue10collective6detail29Sm90TmaWarpSpecializedAdapterINS1F_15DefaultEpilogueISJ_SK_SK_NS1E_6thread17LinearCombinationISJ_Li1EffLNS1J_9ScaleType4KindE0ELNS_15FloatRoundStyleE2ESJ_EENS1_15EpilogueDefaultEEEEEvvEEEEvNT_6ParamsE)
        /*06d8*/ 	.short	0x0210
        /*06da*/ 	.short	0x0470


	//----- nvinfo : EIATTR_SW_WAR
	.align		4
.L_45:
        /*06dc*/ 	.byte	0x04, 0x36
        /*06de*/ 	.short	(.L_47 - .L_46)
.L_46:
        /*06e0*/ 	.word	0x00000008
.L_47:


//--------------------- .nv.callgraph             --------------------------
	.section	.nv.callgraph,"",@"SHT_CUDA_CALLGRAPH"
	.align	4
	.sectionentsize	8
	.align		4
        /*0000*/ 	.word	0x00000000
	.align		4
        /*0004*/ 	.word	0xffffffff
	.align		4
        /*0008*/ 	.word	index@(_ZN7cutlass13device_kernelINS_4gemm6kernel13GemmUniversalIN4cute5tupleIJiiiiEEENS1_10collective13CollectiveMmaINS1_34MainloopSm90TmaGmmaWarpSpecializedILi18ENS5_IJNS4_1CILi1EEESB_SB_EEENS1_32KernelTmaWarpSpecializedPingpongEEENS5_IJNSA_ILi64EEENSA_ILi128EEENSA_ILi32EEEEEENS_10bfloat16_tENS5_IJlSB_lEEESJ_SK_NS4_8TiledMMAINS4_8MMA_AtomIJNS4_4SM904GMMA28MMA_64x128x16_F32BF16BF16_SSILNSO_5MajorE0ELSQ_0ELNSO_7ScaleInE1ELSR_1EEEEEENS4_6LayoutISC_NS5_IJNSA_ILi0EEESV_SV_EEEEENS5_IJNS4_10UnderscoreESY_SY_EEEEENS4_13SM90_TMA_LOADENS4_14ComposedLayoutINS4_7SwizzleILi2ELi4ELi3EEENS4_18smem_ptr_flag_bitsILi16EEENSU_INS5_IJNSA_ILi8EEESH_EEENS5_IJSH_SB_EEEEEEEvNS4_8identityES11_S1B_vS1C_EENS_8epilogue10collective6detail29Sm90TmaWarpSpecializedAdapterINS1F_15DefaultEpilogueISJ_SK_SK_NS1E_6thread17LinearCombinationISJ_Li1EffLNS1J_9ScaleType4KindE0ELNS_15FloatRoundStyleE2ESJ_EENS1_15EpilogueDefaultEEEEEvvEEEEvNT_6ParamsE)
	.align		4
        /*000c*/ 	.word	index@(__assertfail)
	.align		4
        /*0010*/ 	.word	0x00000000
	.align		4
        /*0014*/ 	.word	0xfffffffe
	.align		4
        /*0018*/ 	.word	0x00000000
	.align		4
        /*001c*/ 	.word	0xfffffffd
	.align		4
        /*0020*/ 	.word	0x00000000
	.align		4
        /*0024*/ 	.word	0xfffffffc


//--------------------- .nv.constant4             --------------------------
	.section	.nv.constant4,"a",@progbits
	.align	8
	.align		8
.nv.constant4:
        /*0000*/ 	.dword	__assertfail
	.align		8
        /*0008*/ 	.dword	__unnamed_1
	.align		8
        /*0010*/ 	.dword	_ZN40_INTERNAL_47e49567_4_k_cu_036bb971_191444cuda3std3__45__cpo5beginE
	.align		8
        /*0018*/ 	.dword	_ZN40_INTERNAL_47e49567_4_k_cu_036bb971_191444cuda3std3__45__cpo3endE
	.align		8
        /*0020*/ 	.dword	_ZN40_INTERNAL_47e49567_4_k_cu_036bb971_191444cuda3std3__45__cpo6cbeginE
	.align		8
        /*0028*/ 	.dword	_ZN40_INTERNAL_47e49567_4_k_cu_036bb971_191444cuda3std3__45__cpo4cendE
	.align		8
        /*0030*/ 	.dword	_ZN40_INTERNAL_47e49567_4_k_cu_036bb971_191444cuda3std3__442_GLOBAL__N__47e49567_4_k_cu_036bb971_191446ignoreE
	.align		8
        /*0038*/ 	.dword	_ZN40_INTERNAL_47e49567_4_k_cu_036bb971_191444cuda3std3__419piecewise_constructE
	.align		8
        /*0040*/ 	.dword	_ZN40_INTERNAL_47e49567_4_k_cu_036bb971_191444cuda3std3__48in_placeE
	.align		8
        /*0048*/ 	.dword	_ZN40_INTERNAL_47e49567_4_k_cu_036bb971_191444cuda3std6ranges3__45__cpo4swapE
	.align		8
        /*0050*/ 	.dword	_ZN40_INTERNAL_47e49567_4_k_cu_036bb971_191444cuda3std6ranges3__45__cpo9iter_moveE
	.align		8
        /*0058*/ 	.dword	_ZN40_INTERNAL_47e49567_4_k_cu_036bb971_191444cute7productE
	.align		8
        /*0060*/ 	.dword	_ZN40_INTERNAL_47e49567_4_k_cu_036bb971_191444cute1_E
	.align		8
        /*0068*/ 	.dword	$str$22
	.align		8
        /*0070*/ 	.dword	$str$23


//--------------------- .text._ZN7cutlass13device_kernelINS_4gemm6kernel13GemmUniversalIN4cute5tupleIJiiiiEEENS1_10collective13CollectiveMmaINS1_34MainloopSm90TmaGmmaWarpSpecializedILi18ENS5_IJNS4_1CILi1EEESB_SB_EEENS1_32KernelTmaWarpSpecializedPingpongEEENS5_IJNSA_ILi64EEENSA_ILi128EEENSA_ILi32EEEEEENS_10bfloat16_tENS5_IJlSB_lEEESJ_SK_NS4_8TiledMMAINS4_8MMA_AtomIJNS4_4SM904GMMA28MMA_64x128x16_F32BF16BF16_SSILNSO_5MajorE0ELSQ_0ELNSO_7ScaleInE1ELSR_1EEEEEENS4_6LayoutISC_NS5_IJNSA_ILi0EEESV_SV_EEEEENS5_IJNS4_10UnderscoreESY_SY_EEEEENS4_13SM90_TMA_LOADENS4_14ComposedLayoutINS4_7SwizzleILi2ELi4ELi3EEENS4_18smem_ptr_flag_bitsILi16EEENSU_INS5_IJNSA_ILi8EEESH_EEENS5_IJSH_SB_EEEEEEEvNS4_8identityES11_S1B_vS1C_EENS_8epilogue10collective6detail29Sm90TmaWarpSpecializedAdapterINS1F_15DefaultEpilogueISJ_SK_SK_NS1E_6thread17LinearCombinationISJ_Li1EffLNS1J_9ScaleType4KindE0ELNS_15FloatRoundStyleE2ESJ_EENS1_15EpilogueDefaultEEEEEvvEEEEvNT_6ParamsE --------------------------
	.section	.text._ZN7cutlass13device_kernelINS_4gemm6kernel13GemmUniversalIN4cute5tupleIJiiiiEEENS1_10collective13CollectiveMmaINS1_34MainloopSm90TmaGmmaWarpSpecializedILi18ENS5_IJNS4_1CILi1EEESB_SB_EEENS1_32KernelTmaWarpSpecializedPingpongEEENS5_IJNSA_ILi64EEENSA_ILi128EEENSA_ILi32EEEEEENS_10bfloat16_tENS5_IJlSB_lEEESJ_SK_NS4_8TiledMMAINS4_8MMA_AtomIJNS4_4SM904GMMA28MMA_64x128x16_F32BF16BF16_SSILNSO_5MajorE0ELSQ_0ELNSO_7ScaleInE1ELSR_1EEEEEENS4_6LayoutISC_NS5_IJNSA_ILi0EEESV_SV_EEEEENS5_IJNS4_10UnderscoreESY_SY_EEEEENS4_13SM90_TMA_LOADENS4_14ComposedLayoutINS4_7SwizzleILi2ELi4ELi3EEENS4_18smem_ptr_flag_bitsILi16EEENSU_INS5_IJNSA_ILi8EEESH_EEENS5_IJSH_SB_EEEEEEEvNS4_8identityES11_S1B_vS1C_EENS_8epilogue10collective6detail29Sm90TmaWarpSpecializedAdapterINS1F_15DefaultEpilogueISJ_SK_SK_NS1E_6thread17LinearCombinationISJ_Li1EffLNS1J_9ScaleType4KindE0ELNS_15FloatRoundStyleE2ESJ_EENS1_15EpilogueDefaultEEEEEvvEEEEvNT_6ParamsE,"ax",@progbits
	.align	128
.text._ZN7cutlass13device_kernelINS_4gemm6kernel13GemmUniversalIN4cute5tupleIJiiiiEEENS1_10collective13CollectiveMmaINS1_34MainloopSm90TmaGmmaWarpSpecializedILi18ENS5_IJNS4_1CILi1EEESB_SB_EEENS1_32KernelTmaWarpSpecializedPingpongEEENS5_IJNSA_ILi64EEENSA_ILi128EEENSA_ILi32EEEEEENS_10bfloat16_tENS5_IJlSB_lEEESJ_SK_NS4_8TiledMMAINS4_8MMA_AtomIJNS4_4SM904GMMA28MMA_64x128x16_F32BF16BF16_SSILNSO_5MajorE0ELSQ_0ELNSO_7ScaleInE1ELSR_1EEEEEENS4_6LayoutISC_NS5_IJNSA_ILi0EEESV_SV_EEEEENS5_IJNS4_10UnderscoreESY_SY_EEEEENS4_13SM90_TMA_LOADENS4_14ComposedLayoutINS4_7SwizzleILi2ELi4ELi3EEENS4_18smem_ptr_flag_bitsILi16EEENSU_INS5_IJNSA_ILi8EEESH_EEENS5_IJSH_SB_EEEEEEEvNS4_8identityES11_S1B_vS1C_EENS_8epilogue10collective6detail29Sm90TmaWarpSpecializedAdapterINS1F_15DefaultEpilogueISJ_SK_SK_NS1E_6thread17LinearCombinationISJ_Li1EffLNS1J_9ScaleType4KindE0ELNS_15FloatRoundStyleE2ESJ_EENS1_15EpilogueDefaultEEEEEvvEEEEvNT_6ParamsE:
        .type           _ZN7cutlass13device_kernelINS_4gemm6kernel13GemmUniversalIN4cute5tupleIJiiiiEEENS1_10collective13CollectiveMmaINS1_34MainloopSm90TmaGmmaWarpSpecializedILi18ENS5_IJNS4_1CILi1EEESB_SB_EEENS1_32KernelTmaWarpSpecializedPingpongEEENS5_IJNSA_ILi64EEENSA_ILi128EEENSA_ILi32EEEEEENS_10bfloat16_tENS5_IJlSB_lEEESJ_SK_NS4_8TiledMMAINS4_8MMA_AtomIJNS4_4SM904GMMA28MMA_64x128x16_F32BF16BF16_SSILNSO_5MajorE0ELSQ_0ELNSO_7ScaleInE1ELSR_1EEEEEENS4_6LayoutISC_NS5_IJNSA_ILi0EEESV_SV_EEEEENS5_IJNS4_10UnderscoreESY_SY_EEEEENS4_13SM90_TMA_LOADENS4_14ComposedLayoutINS4_7SwizzleILi2ELi4ELi3EEENS4_18smem_ptr_flag_bitsILi16EEENSU_INS5_IJNSA_ILi8EEESH_EEENS5_IJSH_SB_EEEEEEEvNS4_8identityES11_S1B_vS1C_EENS_8epilogue10collective6detail29Sm90TmaWarpSpecializedAdapterINS1F_15DefaultEpilogueISJ_SK_SK_NS1E_6thread17LinearCombinationISJ_Li1EffLNS1J_9ScaleType4KindE0ELNS_15FloatRoundStyleE2ESJ_EENS1_15EpilogueDefaultEEEEEvvEEEEvNT_6ParamsE,@function
        .size           _ZN7cutlass13device_kernelINS_4gemm6kernel13GemmUniversalIN4cute5tupleIJiiiiEEENS1_10collective13CollectiveMmaINS1_34MainloopSm90TmaGmmaWarpSpecializedILi18ENS5_IJNS4_1CILi1EEESB_SB_EEENS1_32KernelTmaWarpSpecializedPingpongEEENS5_IJNSA_ILi64EEENSA_ILi128EEENSA_ILi32EEEEEENS_10bfloat16_tENS5_IJlSB_lEEESJ_SK_NS4_8TiledMMAINS4_8MMA_AtomIJNS4_4SM904GMMA28MMA_64x128x16_F32BF16BF16_SSILNSO_5MajorE0ELSQ_0ELNSO_7ScaleInE1ELSR_1EEEEEENS4_6LayoutISC_NS5_IJNSA_ILi0EEESV_SV_EEEEENS5_IJNS4_10UnderscoreESY_SY_EEEEENS4_13SM90_TMA_LOADENS4_14ComposedLayoutINS4_7SwizzleILi2ELi4ELi3EEENS4_18smem_ptr_flag_bitsILi16EEENSU_INS5_IJNSA_ILi8EEESH_EEENS5_IJSH_SB_EEEEEEEvNS4_8identityES11_S1B_vS1C_EENS_8epilogue10collective6detail29Sm90TmaWarpSpecializedAdapterINS1F_15DefaultEpilogueISJ_SK_SK_NS1E_6thread17LinearCombinationISJ_Li1EffLNS1J_9ScaleType4KindE0ELNS_15FloatRoundStyleE2ESJ_EENS1_15EpilogueDefaultEEEEEvvEEEEvNT_6ParamsE,(.L_x_226 - _ZN7cutlass13device_kernelINS_4gemm6kernel13GemmUniversalIN4cute5tupleIJiiiiEEENS1_10collective13CollectiveMmaINS1_34MainloopSm90TmaGmmaWarpSpecializedILi18ENS5_IJNS4_1CILi1EEESB_SB_EEENS1_32KernelTmaWarpSpecializedPingpongEEENS5_IJNSA_ILi64EEENSA_ILi128EEENSA_ILi32EEEEEENS_10bfloat16_tENS5_IJlSB_lEEESJ_SK_NS4_8TiledMMAINS4_8MMA_AtomIJNS4_4SM904GMMA28MMA_64x128x16_F32BF16BF16_SSILNSO_5MajorE0ELSQ_0ELNSO_7ScaleInE1ELSR_1EEEEEENS4_6LayoutISC_NS5_IJNSA_ILi0EEESV_SV_EEEEENS5_IJNS4_10UnderscoreESY_SY_EEEEENS4_13SM90_TMA_LOADENS4_14ComposedLayoutINS4_7SwizzleILi2ELi4ELi3EEENS4_18smem_ptr_flag_bitsILi16EEENSU_INS5_IJNSA_ILi8EEESH_EEENS5_IJSH_SB_EEEEEEEvNS4_8identityES11_S1B_vS1C_EENS_8epilogue10collective6detail29Sm90TmaWarpSpecializedAdapterINS1F_15DefaultEpilogueISJ_SK_SK_NS1E_6thread17LinearCombinationISJ_Li1EffLNS1J_9ScaleType4KindE0ELNS_15FloatRoundStyleE2ESJ_EENS1_15EpilogueDefaultEEEEEvvEEEEvNT_6ParamsE)
        .other          _ZN7cutlass13device_kernelINS_4gemm6kernel13GemmUniversalIN4cute5tupleIJiiiiEEENS1_10collective13CollectiveMmaINS1_34MainloopSm90TmaGmmaWarpSpecializedILi18ENS5_IJNS4_1CILi1EEESB_SB_EEENS1_32KernelTmaWarpSpecializedPingpongEEENS5_IJNSA_ILi64EEENSA_ILi128EEENSA_ILi32EEEEEENS_10bfloat16_tENS5_IJlSB_lEEESJ_SK_NS4_8TiledMMAINS4_8MMA_AtomIJNS4_4SM904GMMA28MMA_64x128x16_F32BF16BF16_SSILNSO_5MajorE0ELSQ_0ELNSO_7ScaleInE1ELSR_1EEEEEENS4_6LayoutISC_NS5_IJNSA_ILi0EEESV_SV_EEEEENS5_IJNS4_10UnderscoreESY_SY_EEEEENS4_13SM90_TMA_LOADENS4_14ComposedLayoutINS4_7SwizzleILi2ELi4ELi3EEENS4_18smem_ptr_flag_bitsILi16EEENSU_INS5_IJNSA_ILi8EEESH_EEENS5_IJSH_SB_EEEEEEEvNS4_8identityES11_S1B_vS1C_EENS_8epilogue10collective6detail29Sm90TmaWarpSpecializedAdapterINS1F_15DefaultEpilogueISJ_SK_SK_NS1E_6thread17LinearCombinationISJ_Li1EffLNS1J_9ScaleType4KindE0ELNS_15FloatRoundStyleE2ESJ_EENS1_15EpilogueDefaultEEEEEvvEEEEvNT_6ParamsE,@"STO_CUDA_ENTRY STV_DEFAULT"
_ZN7cutlass13device_kernelINS_4gemm6kernel13GemmUniversalIN4cute5tupleIJiiiiEEENS1_10collective13CollectiveMmaINS1_34MainloopSm90TmaGmmaWarpSpecializedILi18ENS5_IJNS4_1CILi1EEESB_SB_EEENS1_32KernelTmaWarpSpecializedPingpongEEENS5_IJNSA_ILi64EEENSA_ILi128EEENSA_ILi32EEEEEENS_10bfloat16_tENS5_IJlSB_lEEESJ_SK_NS4_8TiledMMAINS4_8MMA_AtomIJNS4_4SM904GMMA28MMA_64x128x16_F32BF16BF16_SSILNSO_5MajorE0ELSQ_0ELNSO_7ScaleInE1ELSR_1EEEEEENS4_6LayoutISC_NS5_IJNSA_ILi0EEESV_SV_EEEEENS5_IJNS4_10UnderscoreESY_SY_EEEEENS4_13SM90_TMA_LOADENS4_14ComposedLayoutINS4_7SwizzleILi2ELi4ELi3EEENS4_18smem_ptr_flag_bitsILi16EEENSU_INS5_IJNSA_ILi8EEESH_EEENS5_IJSH_SB_EEEEEEEvNS4_8identityES11_S1B_vS1C_EENS_8epilogue10collective6detail29Sm90TmaWarpSpecializedAdapterINS1F_15DefaultEpilogueISJ_SK_SK_NS1E_6thread17LinearCombinationISJ_Li1EffLNS1J_9ScaleType4KindE0ELNS_15FloatRoundStyleE2ESJ_EENS1_15EpilogueDefaultEEEEEvvEEEEvNT_6ParamsE:
[----:B------:R-:W0:Y:S02]  /*0000*/  LDC R1, c[0x0][0x28] ;  /* 0x00000a00ff017b82 */ /* 0x000e240000000800 */
[----:B0-----:R-:W-:Y:S01]  /*0010*/  VIADD R1, R1, 0xfffffff8 ;  /* 0xfffffff801017836 */ /* 0x001fe20000000000 */
[----:B------:R-:W0:Y:S01]  /*0020*/  S2R R4, SR_TID.X ;  /* 0x0000000000047919 */ /* 0x000e220000002100 */
[----:B------:R-:W-:Y:S01]  /*0030*/  ELECT P0, URZ, PT ;  /* 0x00000000003f782f */ /* 0x000fe20003800000 */
[----:B------:R-:W-:Y:S01]  /*0040*/  BSSY B0, `(.L_x_0) ;  /* 0x000000f000007945 */ /* 0x000fe20003800000 */
[--C-:B0-----:R-:W-:Y:S02]  /*0050*/  SHF.R.U32.HI R0, RZ, 0x5, R4.reuse ;  /* 0x00000005ff007819 */ /* 0x101fe40000011604 */
[----:B------:R-:W-:-:S03]  /*0060*/  SHF.R.U32.HI R5, RZ, 0x7, R4 ;  /* 0x00000007ff057819 */ /* 0x000fc60000011604 */
[----:B------:R-:W0:Y:S04]  /*0070*/  SHFL.IDX PT, R2, R0, RZ, 0x1f ;  /* 0x00001fff00027589 */ /* 0x000e2800000e0000 */
[----:B------:R1:W2:Y:S01]  /*0080*/  SHFL.IDX PT, R8, R5, RZ, 0x1f ;  /* 0x00001fff05087589 */ /* 0x0002a200000e0000 */
[----:B0-----:R-:W-:-:S13]  /*0090*/  ISETP.NE.OR P0, PT, R2, RZ, !P0 ;  /* 0x000000ff0200720c */ /* 0x001fda0004705670 */
[----:B-12---:R-:W-:Y:S05]  /*00a0*/  @P0 BRA `(.L_x_1) ;  /* 0x0000000000200947 */ /* 0x006fea0003800000 */
[----:B------:R-:W-:Y:S02]  /*00b0*/  ULDC.64 UR4, c[0x0][0x198] ;  /* 0x0000660000047ab9 */ /* 0x000fe40000000a00 */
[----:B------:R-:W-:Y:S02]  /*00c0*/  UIADD3 UR6, UP0, UR4, 0xf0, URZ ;  /* 0x000000f004067890 */ /* 0x000fe4000ff1e03f */
[----:B------:R-:W-:Y:S02]  /*00d0*/  UIADD3 UR4, UP1, UR4, 0x1f0, URZ ;  /* 0x000001f004047890 */ /* 0x000fe4000ff3e03f */
[----:B------:R-:W-:Y:S02]  /*00e0*/  UIADD3.X UR7, URZ, UR5, URZ, UP0, !UPT ;  /* 0x000000053f077290 */ /* 0x000fe400087fe43f */
[----:B------:R-:W-:-:S07]  /*00f0*/  UIADD3.X UR5, URZ, UR5, URZ, UP1, !UPT ;  /* 0x000000053f057290 */ /* 0x000fce0008ffe43f */
[----:B------:R0:W-:Y:S02]  /*0100*/  UTMACCTL.PF [UR6] ;  /* 0x00000000060079b9 */ /* 0x0001e40008040000 */
[----:B------:R0:W-:Y:S02]  /*0110*/  UTMACCTL.PF [UR4] ;  /* 0x00000000040079b9 */ /* 0x0001e40008040000 */
[----:B0-----:R-:W-:Y:S01]  /*0120*/  NOP ;  /* 0x0000000000007918 */ /* 0x001fe20000000000 */
.L_x_1:
[----:B------:R-:W-:Y:S05]  /*0130*/  BSYNC B0 ;  /* 0x0000000000007941 */ /* 0x000fea0003800000 */
.L_x_0:
[----:B------:R-:W0:Y:S02]  /*0140*/  SHFL.IDX PT, R3, R0, RZ, 0x1f ;  /* 0x00001fff00037589 */ /* 0x000e2400000e0000 */
[----:B0-----:R-:W-:-:S13]  /*0150*/  ISETP.NE.AND P0, PT, R3, RZ, PT ;  /* 0x000000ff0300720c */ /* 0x001fda0003f05270 */
[----:B------:R-:W-:Y:S05]  /*0160*/  @P0 BRA `(.L_x_2) ;  /* 0x0000000000d40947 */ /* 0x000fea0003800000 */
[----:B------:R-:W-:Y:S01]  /*0170*/  ELECT P0, URZ, PT ;  /* 0x00000000003f782f */ /* 0x000fe20003800000 */
[----:B------:R-:W-:-:S12]  /*0180*/  BSSY B0, `(.L_x_2) ;  /* 0x0000033000007945 */ /* 0x000fd80003800000 */
[----:B------:R-:W-:Y:S05]  /*0190*/  @!P0 BRA `(.L_x_3) ;  /* 0x0000000000c48947 */ /* 0x000fea0003800000 */
[----:B------:R-:W0:Y:S01]  /*01a0*/  S2UR UR8, SR_CgaCtaId ;  /* 0x00000000000879c3 */ /* 0x000e220000008800 */
[----:B------:R-:W-:Y:S01]  /*01b0*/  UMOV UR4, 0x400 ;  /* 0x0000040000047882 */ /* 0x000fe20000000000 */
[----:B------:R-:W-:Y:S01]  /*01c0*/  UMOV UR5, 0x1 ;  /* 0x0000000100057882 */ /* 0x000fe20000000000 */
[----:B------:R-:W-:Y:S02]  /*01d0*/  UMOV UR6, 0x80 ;  /* 0x0000008000067882 */ /* 0x000fe40000000000 */
[----:B------:R-:W-:-:S04]  /*01e0*/  UIADD3 UR6, -UR6, 0x100000, URZ ;  /* 0x0010000006067890 */ /* 0x000fc8000fffe13f */
[----:B------:R-:W-:Y:S02]  /*01f0*/  USHF.L.U32 UR7, UR6, 0xb, URZ ;  /* 0x0000000b06077899 */ /* 0x000fe4000800063f */
[----:B------:R-:W-:Y:S02]  /*0200*/  USHF.L.U32 UR6, UR6, 0x1, URZ ;  /* 0x0000000106067899 */ /* 0x000fe4000800063f */
[----:B0-----:R-:W-:Y:S02]  /*0210*/  ULEA UR8, UR8, UR4, 0x18 ;  /* 0x0000000408087291 */ /* 0x001fe4000f8ec03f */
[----:B------:R-:W-:-:S04]  /*0220*/  UIADD3 UR4, -UR5, 0x100000, URZ ;  /* 0x0010000005047890 */ /* 0x000fc8000fffe13f */
[----:B------:R-:W-:Y:S02]  /*0230*/  USHF.L.U32 UR5, UR4, 0xb, URZ ;  /* 0x0000000b04057899 */ /* 0x000fe4000800063f */
[----:B------:R-:W-:Y:S01]  /*0240*/  USHF.L.U32 UR4, UR4, 0x1, URZ ;  /* 0x0000000104047899 */ /* 0x000fe2000800063f */
[----:B------:R-:W0:Y:S11]  /*0250*/  FENCE.VIEW.ASYNC.S ;  /* 0x00000000000073c6 */ /* 0x000e360000000000 */
[----:B0-----:R0:W1:Y:S01]  /*0260*/  SYNCS.EXCH.64 URZ, [UR8], UR4 ;  /* 0x00000004083f75b2 */ /* 0x0010620008000100 */
[----:B------:R0:W2:Y:S01]  /*0270*/  SYNCS.EXCH.64 URZ, [UR8+0x90], UR6 ;  /* 0x00009006083f75b2 */ /* 0x0000a20008000100 */
[----:B------:R0:W3:Y:S01]  /*0280*/  SYNCS.EXCH.64 URZ, [UR8+0x8], UR4 ;  /* 0x00000804083f75b2 */ /* 0x0000e20008000100 */
[----:B------:R0:W4:Y:S01]  /*0290*/  SYNCS.EXCH.64 URZ, [UR8+0x98], UR6 ;  /* 0x00009806083f75b2 */ /* 0x0001220008000100 */
[----:B------:R0:W0:Y:S01]  /*02a0*/  SYNCS.EXCH.64 URZ, [UR8+0x10], UR4 ;  /* 0x00001004083f75b2 */ /* 0x0000220008000100 */
        /* <DEDUP_REMOVED lines=31> */
[----:B-1234-:R-:W-:Y:S01]  /*04a0*/  NOP ;  /* 0x0000000000007918 */ /* 0x01efe20000000000 */
.L_x_3:
[----:B0-----:R-:W-:Y:S05]  /*04b0*/  BSYNC B0 ;  /* 0x0000000000007941 */ /* 0x001fea0003800000 */
.L_x_2:
[----:B------:R-:W0:Y:S01]  /*04c0*/  SHFL.IDX PT, R6, R0, RZ, 0x1f ;  /* 0x00001fff00067589 */ /* 0x000e2200000e0000 */
[----:B------:R-:W-:Y:S01]  /*04d0*/  ELECT P0, URZ, PT ;  /* 0x00000000003f782f */ /* 0x000fe20003800000 */
[----:B------:R-:W-:Y:S01]  /*04e0*/  NOP ;  /* 0x0000000000007918 */ /* 0x000fe20000000000 */
[----:B------:R-:W-:Y:S01]  /*04f0*/  ELECT P1, URZ, PT ;  /* 0x00000000003f782f */ /* 0x000fe20003820000 */
[----:B------:R-:W1:Y:S01]  /*0500*/  SHFL.IDX PT, R3, R0, RZ, 0x1f ;  /* 0x00001fff00037589 */ /* 0x000e6200000e0000 */
[----:B------:R-:W-:Y:S01]  /*0510*/  UMOV UR4, 0x20 ;  /* 0x0000002000047882 */ /* 0x000fe20000000000 */
[----:B------:R-:W-:Y:S01]  /*0520*/  UMOV UR11, 0x80 ;  /* 0x00000080000b7882 */ /* 0x000fe20000000000 */
[----:B------:R-:W-:Y:S01]  /*0530*/  NOP ;  /* 0x0000000000007918 */ /* 0x000fe20000000000 */
[C---:B------:R-:W-:Y:S01]  /*0540*/  VIADD R33, R8.reuse, 0xffffffff ;  /* 0xffffffff08217836 */ /* 0x040fe20000000000 */
[----:B------:R-:W2:Y:S01]  /*0550*/  SHFL.IDX PT, R5, R5, RZ, 0x1f ;  /* 0x00001fff05057589 */ /* 0x000ea200000e0000 */
[----:B------:R-:W-:Y:S01]  /*0560*/  ULDC.64 UR36, c[0x0][0x208] ;  /* 0x0000820000247ab9 */ /* 0x000fe20000000a00 */
[----:B------:R-:W-:-:S02]  /*0570*/  ISETP.NE.AND P2, PT, R8, RZ, PT ;  /* 0x000000ff0800720c */ /* 0x000fc40003f45270 */
[----:B------:R-:W-:Y:S02]  /*0580*/  ISETP.GE.U32.AND P3, PT, R33, 0x2, PT ;  /* 0x000000022100780c */ /* 0x000fe40003f66070 */
[----:B0-----:R-:W-:Y:S02]  /*0590*/  ISETP.NE.OR P0, PT, R6, RZ, !P0 ;  /* 0x000000ff0600720c */ /* 0x001fe40004705670 */
[----:B-1----:R-:W-:Y:S02]  /*05a0*/  ISETP.NE.OR P1, PT, R3, RZ, !P1 ;  /* 0x000000ff0300720c */ /* 0x002fe40004f25670 */
[----:B------:R-:W-:-:S04]  /*05b0*/  SHF.R.S32.HI R3, RZ, 0x1f, R2 ;  /* 0x0000001fff037819 */ /* 0x000fc80000011402 */
[----:B------:R-:W-:-:S05]  /*05c0*/  LEA.HI R3, R3, R2, RZ, 0x2 ;  /* 0x0000000203037211 */ /* 0x000fca00078f10ff */
[----:B------:R-:W-:Y:S01]  /*05d0*/  VOTEU.ALL UP0, P0 ;  /* 0x00000000003f7886 */ /* 0x000fe20000000000 */
[----:B------:R-:W-:Y:S01]  /*05e0*/  LOP3.LUT R3, R3, 0xfffffffc, RZ, 0xc0, !PT ;  /* 0xfffffffc03037812 */ /* 0x000fe200078ec0ff */
[----:B------:R-:W-:-:S03]  /*05f0*/  VOTEU.ALL UP1, P1 ;  /* 0x00000000003f7886 */ /* 0x000fc60000820000 */
[----:B------:R-:W0:Y:S01]  /*0600*/  @!UP0 S2UR UR7, SR_CgaCtaId ;  /* 0x00000000000789c3 */ /* 0x000e220000008800 */
[----:B------:R-:W-:Y:S01]  /*0610*/  @!UP0 UMOV UR6, 0x400 ;  /* 0x0000040000068882 */ /* 0x000fe20000000000 */
[----:B------:R-:W-:-:S04]  /*0620*/  @!UP0 UIADD3 UR4, -UR4, 0x100000, URZ ;  /* 0x0010000004048890 */ /* 0x000fc8000fffe13f */
[----:B------:R-:W-:Y:S02]  /*0630*/  @!UP0 USHF.L.U32 UR5, UR4, 0xb, URZ ;  /* 0x0000000b04058899 */ /* 0x000fe4000800063f */
[----:B------:R-:W-:Y:S01]  /*0640*/  @!UP0 USHF.L.U32 UR4, UR4, 0x1, URZ ;  /* 0x0000000104048899 */ /* 0x000fe2000800063f */
[----:B------:R-:W-:Y:S01]  /*0650*/  IMAD.IADD R0, R2, 0x1, -R3 ;  /* 0x0000000102007824 */ /* 0x000fe200078e0a03 */
[----:B------:R-:W-:Y:S01]  /*0660*/  @!UP1 UMOV UR9, 0x400 ;  /* 0x0000040000099882 */ /* 0x000fe20000000000 */
[----:B------:R-:W-:Y:S01]  /*0670*/  VOTEU.ALL UP2, P1 ;  /* 0x00000000003f7886 */ /* 0x000fe20000840000 */
[----:B------:R-:W-:Y:S01]  /*0680*/  VOTEU.ALL UP3, P1 ;  /* 0x00000000003f7886 */ /* 0x000fe20000860000 */
[----:B------:R-:W-:Y:S01]  /*0690*/  VOTEU.ALL UP4, P1 ;  /* 0x00000000003f7886 */ /* 0x000fe20000880000 */
[----:B------:R-:W1:Y:S01]  /*06a0*/  @!UP1 S2UR UR10, SR_CgaCtaId ;  /* 0x00000000000a99c3 */ /* 0x000e620000008800 */
[----:B------:R-:W-:Y:S01]  /*06b0*/  VOTEU.ALL UP5, P1 ;  /* 0x00000000003f7886 */ /* 0x000fe200008a0000 */
[----:B------:R-:W-:-:S04]  /*06c0*/  SHF.R.S32.HI R3, RZ, 0x1f, R4 ;  /* 0x0000001fff037819 */ /* 0x000fc80000011404 */
[----:B------:R-:W-:-:S04]  /*06d0*/  LEA.HI R3, R3, R4, RZ, 0x7 ;  /* 0x0000000403037211 */ /* 0x000fc800078f38ff */
[----:B------:R-:W-:-:S05]  /*06e0*/  LOP3.LUT R3, R3, 0xffffff80, RZ, 0xc0, !PT ;  /* 0xffffff8003037812 */ /* 0x000fca00078ec0ff */
[----:B------:R-:W-:Y:S01]  /*06f0*/  IMAD.IADD R3, R4, 0x1, -R3 ;  /* 0x0000000104037824 */ /* 0x000fe200078e0a03 */
[----:B0-----:R-:W-:Y:S02]  /*0700*/  @!UP0 ULEA UR8, UR7, UR6, 0x18 ;  /* 0x0000000607088291 */ /* 0x001fe4000f8ec03f */
[----:B------:R-:W-:-:S04]  /*0710*/  @!UP1 UIADD3 UR6, -UR11, 0x100000, URZ ;  /* 0x001000000b069890 */ /* 0x000fc8000fffe13f */
[----:B------:R-:W-:Y:S02]  /*0720*/  @!UP1 USHF.L.U32 UR7, UR6, 0xb, URZ ;  /* 0x0000000b06079899 */ /* 0x000fe4000800063f */
[----:B------:R-:W-:Y:S01]  /*0730*/  @!UP1 USHF.L.U32 UR6, UR6, 0x1, URZ ;  /* 0x0000000106069899 */ /* 0x000fe2000800063f */
[----:B------:R-:W-:Y:S01]  /*0740*/  VOTEU.ALL UP0, P0 ;  /* 0x00000000003f7886 */ /* 0x000fe20000000000 */
[----:B-1----:R-:W-:Y:S01]  /*0750*/  @!UP1 ULEA UR9, UR10, UR9, 0x18 ;  /* 0x000000090a099291 */ /* 0x002fe2000f8ec03f */
[----:B------:R-:W-:Y:S02]  /*0760*/  VOTEU.ALL UP1, P0 ;  /* 0x00000000003f7886 */ /* 0x000fe40000020000 */
[----:B------:R-:W-:Y:S01]  /*0770*/  ULDC.64 UR10, c[0x0][0x598] ;  /* 0x00016600000a7ab9 */ /* 0x000fe20000000a00 */
[----:B------:R-:W-:Y:S01]  /*0780*/  ISETP.NE.AND P0, PT, R0, 0x3, PT ;  /* 0x000000030000780c */ /* 0x000fe20003f05270 */
[----:B------:R-:W0:Y:S02]  /*0790*/  FENCE.VIEW.ASYNC.S ;  /* 0x00000000000073c6 */ /* 0x000e240000000000 */
[----:B0-----:R0:W1:Y:S01]  /*07a0*/  @!UP0 SYNCS.EXCH.64 URZ, [UR8+0x150], UR4 ;  /* 0x00015004083f85b2 */ /* 0x0010620008000100 */
[----:B------:R-:W-:-:S02]  /*07b0*/  ISETP.NE.U32.AND P1, PT, RZ, UR10, PT ;  /* 0x0000000aff007c0c */ /* 0x000fc4000bf25070 */
[----:B------:R-:W-:Y:S02]  /*07c0*/  ISETP.EQ.OR P0, PT, R0, RZ, !P0 ;  /* 0x000000ff0000720c */ /* 0x000fe40004702670 */
[----:B------:R-:W-:Y:S02]  /*07d0*/  ISETP.NE.AND.EX P1, PT, RZ, UR11, PT, P1 ;  /* 0x0000000bff007c0c */ /* 0x000fe4000bf25310 */
[----:B------:R-:W-:-:S04]  /*07e0*/  ISETP.EQ.AND P0, PT, R8, RZ, P0 ;  /* 0x000000ff0800720c */ /* 0x000fc80000702270 */
[----:B------:R-:W-:-:S04]  /*07f0*/  SEL R16, RZ, 0x1, !P0 ;  /* 0x00000001ff107807 */ /* 0x000fc80004000000 */
[----:B------:R-:W-:Y:S01]  /*0800*/  SEL R16, R16, 0x2, P3 ;  /* 0x0000000210107807 */ /* 0x000fe20001800000 */
[----:B------:R0:W1:Y:S01]  /*0810*/  @!UP1 SYNCS.EXCH.64 URZ, [UR8+0x158], UR4 ;  /* 0x00015804083f95b2 */ /* 0x0000620008000100 */
[----:B------:R-:W-:Y:S01]  /*0820*/  NOP ;  /* 0x0000000000007918 */ /* 0x000fe20000000000 */
[----:B------:R0:W1:Y:S01]  /*0830*/  @!UP2 SYNCS.EXCH.64 URZ, [UR9+0x130], UR6 ;  /* 0x00013006093fa5b2 */ /* 0x0000620008000100 */
[----:B------:R0:W1:Y:S01]  /*0840*/  @!UP3 SYNCS.EXCH.64 URZ, [UR9+0x138], UR6 ;  /* 0x00013806093fb5b2 */ /* 0x0000620008000100 */
[----:B------:R0:W1:Y:S01]  /*0850*/  @!UP4 SYNCS.EXCH.64 URZ, [UR9+0x140], UR6 ;  /* 0x00014006093fc5b2 */ /* 0x0000620008000100 */
[----:B------:R0:W1:Y:S01]  /*0860*/  @!UP5 SYNCS.EXCH.64 URZ, [UR9+0x148], UR6 ;  /* 0x00014806093fd5b2 */ /* 0x0000620008000100 */
[----:B------:R-:W-:Y:S01]  /*0870*/  NOP ;  /* 0x0000000000007918 */ /* 0x000fe20000000000 */
[----:B-1----:R-:W-:Y:S06]  /*0880*/  BAR.SYNC.DEFER_BLOCKING 0x0 ;  /* 0x0000000000007b1d */ /* 0x002fec0000010000 */
[----:B0-2---:R-:W-:Y:S05]  /*0890*/  @!P1 BRA `(.L_x_4) ;  /* 0x00000000001c9947 */ /* 0x005fea0003800000 */
[----:B------:R-:W0:Y:S02]  /*08a0*/  LDC.64 R6, c[0x0][0x598] ;  /* 0x00016600ff067b82 */ /* 0x000e240000000a00 */
[----:B0-----:R-:W2:Y:S02]  /*08b0*/  LDG.E.64 R6, desc[UR36][R6.64] ;  /* 0x0000002406067981 */ /* 0x001ea4000c1e1b00 */
[----:B--2---:R-:W-:-:S04]  /*08c0*/  ISETP.NE.U32.AND P0, PT, R6, RZ, PT ;  /* 0x000000ff0600720c */ /* 0x004fc80003f05070 */
[----:B------:R-:W-:-:S13]  /*08d0*/  ISETP.NE.AND.EX P0, PT, R7, RZ, PT, P0 ;  /* 0x000000ff0700720c */ /* 0x000fda0003f05300 */
[----:B------:R-:W-:Y:S05]  /*08e0*/  @!P0 BRA `(.L_x_4) ;  /* 0x0000000000088947 */ /* 0x000fea0003800000 */
[----:B------:R1:W5:Y:S01]  /*08f0*/  LD.E R88, desc[UR36][R6.64] ;  /* 0x0000002406587980 */ /* 0x000362000c101900 */
[----:B------:R-:W-:Y:S05]  /*0900*/  BRA `(.L_x_5) ;  /* 0x0000000000247947 */ /* 0x000fea0003800000 */
.L_x_4:
[----:B------:R-:W-:Y:S02]  /*0910*/  ULDC.64 UR4, c[0x0][0x588] ;  /* 0x0001620000047ab9 */ /* 0x000fe40000000a00 */
[----:B------:R-:W-:-:S04]  /*0920*/  ISETP.NE.U32.AND P0, PT, RZ, UR4, PT ;  /* 0x00000004ff007c0c */ /* 0x000fc8000bf05070 */
[----:B------:R-:W-:-:S13]  /*0930*/  ISETP.NE.AND.EX P0, PT, RZ, UR5, PT, P0 ;  /* 0x00000005ff007c0c */ /* 0x000fda000bf05300 */
[----:B------:R-:W-:Y:S05]  /*0940*/  @!P0 BRA `(.L_x_6) ;  /* 0x00000000000c8947 */ /* 0x000fea0003800000 */
[----:B------:R-:W0:Y:S02]  /*0950*/  LDC.64 R88, c[0x0][0x588] ;  /* 0x00016200ff587b82 */ /* 0x000e240000000a00 */
[----:B0-----:R0:W5:Y:S01]  /*0960*/  LDG.E R88, desc[UR36][R88.64] ;  /* 0x0000002458587981 */ /* 0x001162000c1e1900 */
[----:B------:R-:W-:Y:S05]  /*0970*/  BRA `(.L_x_5) ;  /* 0x0000000000087947 */ /* 0x000fea0003800000 */
.L_x_6:
[----:B------:R-:W-:Y:S02]  /*0980*/  ULDC UR4, c[0x0][0x580] ;  /* 0x0001600000047ab9 */ /* 0x000fe40000000800 */
[----:B------:R-:W-:-:S07]  /*0990*/  IMAD.U32 R88, RZ, RZ, UR4 ;  /* 0x00000004ff587e24 */ /* 0x000fce000f8e00ff */
.L_x_5:
[----:B------:R-:W-:Y:S02]  /*09a0*/  ULDC.64 UR4, c[0x0][0x5a0] ;  /* 0x0001680000047ab9 */ /* 0x000fe40000000a00 */
[----:B------:R-:W-:-:S04]  /*09b0*/  ISETP.NE.U32.AND P0, PT, RZ, UR4, PT ;  /* 0x00000004ff007c0c */ /* 0x000fc8000bf05070 */
[----:B------:R-:W-:-:S13]  /*09c0*/  ISETP.NE.AND.EX P0, PT, RZ, UR5, PT, P0 ;  /* 0x00000005ff007c0c */ /* 0x000fda000bf05300 */
[----:B------:R-:W-:Y:S05]  /*09d0*/  @!P0 BRA `(.L_x_7) ;  /* 0x00000000001c8947 */ /* 0x000fea0003800000 */
[----:B-1----:R-:W1:Y:S02]  /*09e0*/  LDC.64 R6, c[0x0][0x5a0] ;  /* 0x00016800ff067b82 */ /* 0x002e640000000a00 */
[----:B-1----:R-:W2:Y:S02]  /*09f0*/  LDG.E.64 R6, desc[UR36][R6.64] ;  /* 0x0000002406067981 */ /* 0x002ea4000c1e1b00 */
[----:B--2---:R-:W-:-:S04]  /*0a00*/  ISETP.NE.U32.AND P0, PT, R6, RZ, PT ;  /* 0x000000ff0600720c */ /* 0x004fc80003f05070 */
[----:B------:R-:W-:-:S13]  /*0a10*/  ISETP.NE.AND.EX P0, PT, R7, RZ, PT, P0 ;  /* 0x000000ff0700720c */ /* 0x000fda0003f05300 */
[----:B------:R-:W-:Y:S05]  /*0a20*/  @!P0 BRA `(.L_x_7) ;  /* 0x0000000000088947 */ /* 0x000fea0003800000 */
[----:B0-----:R2:W5:Y:S01]  /*0a30*/  LD.E R89, desc[UR36][R6.64] ;  /* 0x0000002406597980 */ /* 0x001562000c101900 */
[----:B------:R-:W-:Y:S05]  /*0a40*/  BRA `(.L_x_8) ;  /* 0x0000000000247947 */ /* 0x000fea0003800000 */
.L_x_7:
[----:B------:R-:W-:Y:S02]  /*0a50*/  ULDC.64 UR4, c[0x0][0x590] ;  /* 0x0001640000047ab9 */ /* 0x000fe40000000a00 */
[----:B------:R-:W-:-:S04]  /*0a60*/  ISETP.NE.U32.AND P0, PT, RZ, UR4, PT ;  /* 0x00000004ff007c0c */ /* 0x000fc8000bf05070 */
[----:B------:R-:W-:-:S13]  /*0a70*/  ISETP.NE.AND.EX P0, PT, RZ, UR5, PT, P0 ;  /* 0x00000005ff007c0c */ /* 0x000fda000bf05300 */
[----:B------:R-:W-:Y:S05]  /*0a80*/  @!P0 BRA `(.L_x_9) ;  /* 0x00000000000c8947 */ /* 0x000fea0003800000 */
[----:B-1----:R-:W0:Y:S02]  /*0a90*/  LDC.64 R6, c[0x0][0x590] ;  /* 0x00016400ff067b82 */ /* 0x002e240000000a00 */
[----:B0-----:R0:W5:Y:S01]  /*0aa0*/  LDG.E R89, desc[UR36][R6.64] ;  /* 0x0000002406597981 */ /* 0x001162000c1e1900 */
[----:B------:R-:W-:Y:S05]  /*0ab0*/  BRA `(.L_x_8) ;  /* 0x0000000000087947 */ /* 0x000fea0003800000 */
.L_x_9:
[----:B------:R-:W-:Y:S02]  /*0ac0*/  ULDC UR4, c[0x0][0x584] ;  /* 0x0001610000047ab9 */ /* 0x000fe40000000800 */
[----:B0-----:R-:W-:-:S07]  /*0ad0*/  IMAD.U32 R89, RZ, RZ, UR4 ;  /* 0x00000004ff597e24 */ /* 0x001fce000f8e00ff */
.L_x_8:
[----:B------:R-:W3:Y:S01]  /*0ae0*/  LDC R2, c[0x0][0x65c] ;  /* 0x00019700ff027b82 */ /* 0x000ee20000000800 */
[----:B------:R-:W4:Y:S01]  /*0af0*/  S2R R14, SR_CTAID.Y ;  /* 0x00000000000e7919 */ /* 0x000f220000002600 */
[----:B------:R-:W-:Y:S01]  /*0b00*/  ULDC UR6, c[0x0][0x28c] ;  /* 0x0000a30000067ab9 */ /* 0x000fe20000000800 */
[----:B------:R-:W-:Y:S01]  /*0b10*/  ISETP.NE.AND P0, PT, R8, 0x2, PT ;  /* 0x000000020800780c */ /* 0x000fe20003f05270 */
[----:B------:R-:W-:Y:S01]  /*0b20*/  UIADD3 UR6, UR6, 0x1f, URZ ;  /* 0x0000001f06067890 */ /* 0x000fe2000fffe03f */
[----:B012---:R-:W0:Y:S01]  /*0b30*/  S2R R6, SR_CTAID.X ;  /* 0x0000000000067919 */ /* 0x007e220000002500 */
[----:B------:R-:W-:Y:S01]  /*0b40*/  IMAD.MOV.U32 R7, RZ, RZ, RZ ;  /* 0x000000ffff077224 */ /* 0x000fe200078e00ff */
[----:B------:R-:W-:Y:S01]  /*0b50*/  UMOV UR38, URZ ;  /* 0x0000003f00267c82 */ /* 0x000fe20008000000 */
[----:B------:R-:W-:Y:S01]  /*0b60*/  USHF.R.S32.HI UR7, URZ, 0x1f, UR6 ;  /* 0x0000001f3f077899 */ /* 0x000fe20008011406 */
[----:B------:R-:W-:Y:S01]  /*0b70*/  UMOV UR39, URZ ;  /* 0x0000003f00277c82 */ /* 0x000fe20008000000 */
[----:B------:R-:W-:-:S02]  /*0b80*/  ULDC.64 UR8, c[0x0][0x650] ;  /* 0x0001940000087ab9 */ /* 0x000fc40000000a00 */
[----:B------:R-:W-:-:S04]  /*0b90*/  ULEA.HI UR7, UR7, UR6, URZ, 0x5 ;  /* 0x0000000607077291 */ /* 0x000fc8000f8f283f */
[----:B------:R-:W-:Y:S01]  /*0ba0*/  USHF.R.S32.HI UR40, URZ, 0x5, UR7 ;  /* 0x000000053f287899 */ /* 0x000fe20008011407 */
[----:B---3--:R-:W-:-:S13]  /*0bb0*/  ISETP.NE.AND P1, PT, R2, 0x1, PT ;  /* 0x000000010200780c */ /* 0x008fda0003f25270 */
[----:B------:R-:W0:Y:S01]  /*0bc0*/  @P1 LDC R19, c[0x0][0x10] ;  /* 0x00000400ff131b82 */ /* 0x000e220000000800 */
[----:B----4-:R-:W-:Y:S02]  /*0bd0*/  @P1 IMAD.MOV.U32 R8, RZ, RZ, R14 ;  /* 0x000000ffff081224 */ /* 0x010fe400078e000e */
[----:B------:R-:W-:Y:S02]  /*0be0*/  @P1 IMAD.MOV.U32 R9, RZ, RZ, RZ ;  /* 0x000000ffff091224 */ /* 0x000fe400078e00ff */
[----:B------:R-:W-:-:S03]  /*0bf0*/  @P1 IMAD.MOV.U32 R17, RZ, RZ, RZ ;  /* 0x000000ffff111224 */ /* 0x000fc600078e00ff */
[----:B------:R-:W1:Y:S01]  /*0c00*/  @!P1 LDC R11, c[0x0][0xc] ;  /* 0x00000300ff0b9b82 */ /* 0x000e620000000800 */
[----:B------:R-:W-:Y:S01]  /*0c10*/  ULDC UR4, c[0x0][0xc] ;  /* 0x0000030000047ab9 */ /* 0x000fe20000000800 */
[----:B------:R-:W-:Y:S02]  /*0c20*/  ULDC UR5, c[0x0][0x10] ;  /* 0x0000040000057ab9 */ /* 0x000fe40000000800 */
[----:B------:R-:W-:-:S04]  /*0c30*/  UIMAD.WIDE.U32 UR4, UR4, UR5, URZ ;  /* 0x00000005040472a5 */ /* 0x000fc8000f8e003f */
[----:B------:R-:W2:Y:S01]  /*0c40*/  LDC R2, c[0x0][0x14] ;  /* 0x00000500ff027b82 */ /* 0x000ea20000000800 */
[----:B0-----:R-:W-:-:S04]  /*0c50*/  @P1 IMAD.WIDE.U32 R18, R6, R19, R8 ;  /* 0x0000001306121225 */ /* 0x001fc800078e0008 */
[----:B------:R-:W-:Y:S02]  /*0c60*/  @P1 IMAD.IADD R17, R19, 0x1, R17 ;  /* 0x0000000113111824 */ /* 0x000fe400078e0211 */
[----:B-1----:R-:W-:-:S04]  /*0c70*/  @!P1 IMAD.WIDE.U32 R8, R11, R14, R6 ;  /* 0x0000000e0b089225 */ /* 0x002fc800078e0006 */
[----:B------:R-:W-:Y:S02]  /*0c80*/  @!P1 IMAD.MOV.U32 R18, RZ, RZ, R8 ;  /* 0x000000ffff129224 */ /* 0x000fe400078e0008 */
[----:B------:R-:W-:Y:S02]  /*0c90*/  @!P1 IMAD.MOV.U32 R17, RZ, RZ, R9 ;  /* 0x000000ffff119224 */ /* 0x000fe400078e0009 */
[----:B--2---:R-:W-:-:S04]  /*0ca0*/  IMAD.WIDE.U32 R12, R2, UR4, RZ ;  /* 0x00000004020c7c25 */ /* 0x004fc8000f8e00ff */
[----:B------:R-:W-:Y:S01]  /*0cb0*/  IMAD R23, R2, UR5, RZ ;  /* 0x0000000502177c24 */ /* 0x000fe2000f8e02ff */
[----:B------:R0:W-:Y:S03]  /*0cc0*/  STL.64 [R1], R12 ;  /* 0x0000000c01007387 */ /* 0x0001e60000100a00 */
[----:B------:R-:W-:Y:S01]  /*0cd0*/  IMAD.IADD R23, R13, 0x1, R23 ;  /* 0x000000010d177824 */ /* 0x000fe200078e0217 */
[----:B------:R-:W-:Y:S06]  /*0ce0*/  @P0 BRA `(.L_x_10) ;  /* 0x0000000000200947 */ /* 0x000fec0003800000 */
[----:B------:R-:W-:Y:S01]  /*0cf0*/  UISETP.GE.U32.AND UP0, UPT, UR40, 0x12, UPT ;  /* 0x000000122800788c */ /* 0x000fe2000bf06070 */
[----:B------:R-:W-:Y:S01]  /*0d00*/  IADD3 R18, P0, R18, R12, RZ ;  /* 0x0000000c12127210 */ /* 0x000fe20007f1e0ff */
[----:B------:R-:W-:Y:S01]  /*0d10*/  UIMAD.WIDE.U32 UR4, UR40, 0x38e38e39, URZ ;  /* 0x38e38e39280478a5 */ /* 0x000fe2000f8e003f */
[----:B------:R-:W-:-:S03]  /*0d20*/  UMOV UR39, URZ ;  /* 0x0000003f00277c82 */ /* 0x000fc60008000000 */
[----:B------:R-:W-:Y:S01]  /*0d30*/  USHF.R.U32.HI UR4, URZ, 0x2, UR5 ;  /* 0x000000023f047899 */ /* 0x000fe20008011605 */
[----:B------:R-:W-:-:S03]  /*0d40*/  IMAD.X R17, R23, 0x1, R17, P0 ;  /* 0x0000000117117824 */ /* 0x000fc600000e0611 */
[----:B------:R-:W-:Y:S02]  /*0d50*/  UIMAD UR38, UR4, -0x12, UR40 ;  /* 0xffffffee042678a4 */ /* 0x000fe4000f8e0228 */
[----:B------:R-:W-:-:S12]  /*0d60*/  @UP0 ULOP3.LUT UR39, UR4, 0x1, URZ, 0xc0, !UPT ;  /* 0x0000000104270892 */ /* 0x000fd8000f8ec03f */
.L_x_10:
[----:B------:R-:W-:Y:S01]  /*0d70*/  ISETP.GE.U32.AND P0, PT, R18, UR8, PT ;  /* 0x0000000812007c0c */ /* 0x000fe2000bf06070 */
[----:B------:R-:W-:Y:S01]  /*0d80*/  IMAD.MOV.U32 R19, RZ, RZ, -0x1 ;  /* 0xffffffffff137424 */ /* 0x000fe200078e00ff */
[----:B------:R-:W-:Y:S01]  /*0d90*/  PRMT R8, RZ, 0x7610, R8 ;  /* 0x00007610ff087816 */ /* 0x000fe20000000008 */
[----:B------:R-:W-:Y:S01]  /*0da0*/  IMAD.MOV.U32 R22, RZ, RZ, -0x1 ;  /* 0xffffffffff167424 */ /* 0x000fe200078e00ff */
[----:B------:R-:W-:Y:S01]  /*0db0*/  ISETP.GE.U32.AND.EX P0, PT, R17, UR9, PT, P0 ;  /* 0x0000000911007c0c */ /* 0x000fe2000bf06100 */
[----:B------:R-:W-:-:S12]  /*0dc0*/  IMAD.MOV.U32 R2, RZ, RZ, -0x1 ;  /* 0xffffffffff027424 */ /* 0x000fd800078e00ff */
[----:B------:R-:W-:Y:S05]  /*0dd0*/  @P0 BRA `(.L_x_11) ;  /* 0x00000004005c0947 */ /* 0x000fea0003800000 */
[----:B------:R-:W1:Y:S01]  /*0de0*/  LDC.64 R20, c[0x0][0x628] ;  /* 0x00018a00ff147b82 */ /* 0x000e620000000a00 */
[----:B------:R-:W-:Y:S02]  /*0df0*/  IMAD.MOV.U32 R8, RZ, RZ, R18 ;  /* 0x000000ffff087224 */ /* 0x000fe400078e0012 */
[----:B------:R-:W-:-:S05]  /*0e00*/  IMAD.MOV.U32 R9, RZ, RZ, R17 ;  /* 0x000000ffff097224 */ /* 0x000fca00078e0011 */
[----:B------:R-:W2:Y:S08]  /*0e10*/  LDC R2, c[0x0][0x630] ;  /* 0x00018c00ff027b82 */ /* 0x000eb00000000800 */
[----:B------:R-:W3:Y:S01]  /*0e20*/  LDC.64 R24, c[0x0][0x620] ;  /* 0x00018800ff187b82 */ /* 0x000ee20000000a00 */
[----:B-1----:R-:W-:-:S04]  /*0e30*/  ISETP.NE.U32.AND P0, PT, R20, RZ, PT ;  /* 0x000000ff1400720c */ /* 0x002fc80003f05070 */
[----:B------:R-:W-:-:S13]  /*0e40*/  ISETP.NE.AND.EX P0, PT, R21, RZ, PT, P0 ;  /* 0x000000ff1500720c */ /* 0x000fda0003f05300 */
[----:B--23--:R-:W-:Y:S05]  /*0e50*/  @!P0 BRA `(.L_x_12) ;  /* 0x0000000000288947 */ /* 0x00cfea0003800000 */
[----:B0-----:R-:W0:Y:S02]  /*0e60*/  LDC R13, c[0x0][0x634] ;  /* 0x00018d00ff0d7b82 */ /* 0x001e240000000800 */
[----:B0-----:R-:W-:-:S05]  /*0e70*/  IADD3 R13, P0, R18, R13, RZ ;  /* 0x0000000d120d7210 */ /* 0x001fca0007f1e0ff */
[----:B------:R-:W-:-:S04]  /*0e80*/  IMAD.X R15, RZ, RZ, R17, P0 ;  /* 0x000000ffff0f7224 */ /* 0x000fc800000e0611 */
[----:B------:R-:W-:-:S04]  /*0e90*/  IMAD.WIDE.U32 R8, R15, R20, RZ ;  /* 0x000000140f087225 */ /* 0x000fc800078e00ff */
[----:B------:R-:W-:-:S04]  /*0ea0*/  IMAD.WIDE.U32 R10, P0, R13, R21, R8 ;  /* 0x000000150d0a7225 */ /* 0x000fc80007800008 */
[----:B------:R-:W-:-:S04]  /*0eb0*/  IMAD.WIDE.U32 R8, R13, R20, RZ ;  /* 0x000000140d087225 */ /* 0x000fc800078e00ff */
[----:B------:R-:W-:Y:S01]  /*0ec0*/  IMAD.X R13, RZ, RZ, RZ, P0 ;  /* 0x000000ffff0d7224 */ /* 0x000fe200000e06ff */
[----:B------:R-:W-:Y:S01]  /*0ed0*/  IADD3 RZ, P0, R9, R10, RZ ;  /* 0x0000000a09ff7210 */ /* 0x000fe20007f1e0ff */
[----:B------:R-:W-:-:S04]  /*0ee0*/  IMAD.MOV.U32 R12, RZ, RZ, R11 ;  /* 0x000000ffff0c7224 */ /* 0x000fc800078e000b */
[----:B------:R-:W-:-:S08]  /*0ef0*/  IMAD.WIDE.U32.X R8, R15, R21, R12, P0 ;  /* 0x000000150f087225 */ /* 0x000fd000000e040c */
.L_x_12:
[-CC-:B------:R-:W-:Y:S01]  /*0f00*/  SHF.R.U64 R31, R8, R2.reuse, R9.reuse ;  /* 0x00000002081f7219 */ /* 0x180fe20000001209 */
[----:B0-----:R-:W0:Y:S01]  /*0f10*/  LDC R12, c[0x0][0x618] ;  /* 0x00018600ff0c7b82 */ /* 0x001e220000000800 */
[----:B------:R-:W-:Y:S01]  /*0f20*/  SHF.R.U32.HI R7, RZ, R2, R9 ;  /* 0x00000002ff077219 */ /* 0x000fe20000011609 */
[----:B------:R-:W-:Y:S01]  /*0f30*/  ULDC UR4, c[0x0][0x150] ;  /* 0x0000540000047ab9 */ /* 0x000fe20000000800 */
[----:B------:R-:W-:Y:S01]  /*0f40*/  IADD3 R11, P0, RZ, -R31, RZ ;  /* 0x8000001fff0b7210 */ /* 0x000fe20007f1e0ff */
[----:B------:R-:W-:Y:S01]  /*0f50*/  IMAD.MOV.U32 R19, RZ, RZ, R17 ;  /* 0x000000ffff137224 */ /* 0x000fe200078e0011 */
[----:B------:R-:W-:-:S03]  /*0f60*/  I2FP.F32.U32 R2, R6 ;  /* 0x0000000600027245 */ /* 0x000fc60000201000 */
[----:B------:R-:W1:Y:S01]  /*0f70*/  LDC.64 R26, c[0x0][0x640] ;  /* 0x00019000ff1a7b82 */ /* 0x000e620000000a00 */
[----:B------:R-:W-:Y:S02]  /*0f80*/  IMAD.X R13, RZ, RZ, ~R7, P0 ;  /* 0x000000ffff0d7224 */ /* 0x000fe400000e0e07 */
[----:B------:R-:W-:Y:S01]  /*0f90*/  FMUL R2, R2, UR4 ;  /* 0x0000000402027c20 */ /* 0x000fe20008400000 */
[----:B------:R-:W-:Y:S01]  /*0fa0*/  IMAD.WIDE.U32 R8, R11, R24, R18 ;  /* 0x000000180b087225 */ /* 0x000fe200078e0012 */
[----:B------:R-:W-:-:S03]  /*0fb0*/  ULDC UR4, c[0x0][0x154] ;  /* 0x0000550000047ab9 */ /* 0x000fc60000000800 */
[----:B------:R-:W-:Y:S01]  /*0fc0*/  IMAD R10, R13, R24, RZ ;  /* 0x000000180d0a7224 */ /* 0x000fe200078e02ff */
[----:B------:R-:W2:Y:S01]  /*0fd0*/  LDC R7, c[0x0][0x144] ;  /* 0x00005100ff077b82 */ /* 0x000ea20000000800 */
[----:B------:R-:W3:Y:S02]  /*0fe0*/  F2I.U32.TRUNC.NTZ R2, R2 ;  /* 0x0000000200027305 */ /* 0x000ee4000020f000 */
[----:B------:R-:W-:-:S04]  /*0ff0*/  IMAD R11, R11, R25, R10 ;  /* 0x000000190b0b7224 */ /* 0x000fc800078e020a */
[----:B------:R-:W-:Y:S01]  /*1000*/  IMAD.IADD R9, R9, 0x1, R11 ;  /* 0x0000000109097824 */ /* 0x000fe200078e020b */
[----:B------:R-:W4:Y:S01]  /*1010*/  LDC R22, c[0x0][0x608] ;  /* 0x00018200ff167b82 */ /* 0x000f220000000800 */
[----:B------:R-:W-:-:S03]  /*1020*/  IMAD.MOV.U32 R11, RZ, RZ, -0x1 ;  /* 0xffffffffff0b7424 */ /* 0x000fc600078e00ff */
[--C-:B0-----:R-:W-:Y:S02]  /*1030*/  SHF.R.U64 R20, R8, R12, R9.reuse ;  /* 0x0000000c08147219 */ /* 0x101fe40000001209 */
[----:B------:R-:W-:Y:S02]  /*1040*/  I2FP.F32.U32 R8, R14 ;  /* 0x0000000e00087245 */ /* 0x000fe40000201000 */
[----:B------:R-:W0:Y:S01]  /*1050*/  LDC R24, c[0x0][0x658] ;  /* 0x00019600ff187b82 */ /* 0x000e220000000800 */
[----:B-1----:R-:W-:Y:S01]  /*1060*/  ISETP.NE.U32.AND P0, PT, R26, RZ, PT ;  /* 0x000000ff1a00720c */ /* 0x002fe20003f05070 */
[----:B---3--:R-:W-:Y:S02]  /*1070*/  IMAD.MOV R10, RZ, RZ, -R2 ;  /* 0x000000ffff0a7224 */ /* 0x008fe400078e0a02 */
[----:B------:R-:W-:Y:S01]  /*1080*/  FMUL R8, R8, UR4 ;  /* 0x0000000408087c20 */ /* 0x000fe20008400000 */
[----:B------:R-:W-:Y:S02]  /*1090*/  SHF.R.U32.HI R9, RZ, R12, R9 ;  /* 0x0000000cff097219 */ /* 0x000fe40000011609 */
[----:B------:R-:W-:Y:S01]  /*10a0*/  ISETP.NE.AND.EX P0, PT, R27, RZ, PT, P0 ;  /* 0x000000ff1b00720c */ /* 0x000fe20003f05300 */
[----:B------:R1:W3:Y:S01]  /*10b0*/  F2I.U32.TRUNC.NTZ R15, R8 ;  /* 0x00000008000f7305 */ /* 0x0002e2000020f000 */
[----:B------:R-:W1:Y:S01]  /*10c0*/  LDC R19, c[0x0][0x148] ;  /* 0x00005200ff137b82 */ /* 0x000e620000000800 */
[----:B--2---:R-:W-:-:S07]  /*10d0*/  IMAD R2, R7, R10, R6 ;  /* 0x0000000a07027224 */ /* 0x004fce00078e0206 */
[----:B------:R-:W2:Y:S01]  /*10e0*/  LDC R25, c[0x0][0x600] ;  /* 0x00018000ff197b82 */ /* 0x000ea20000000800 */
[-CC-:B----4-:R-:W-:Y:S02]  /*10f0*/  SHF.R.U64 R32, R20, R22.reuse, R9.reuse ;  /* 0x0000001614207219 */ /* 0x190fe40000001209 */
[----:B------:R-:W-:Y:S01]  /*1100*/  SHF.R.U32.HI R7, RZ, R22, R9 ;  /* 0x00000016ff077219 */ /* 0x000fe20000011609 */
[----:B------:R-:W-:-:S04]  /*1110*/  IMAD.MOV.U32 R9, RZ, RZ, 0x1 ;  /* 0x00000001ff097424 */ /* 0x000fc800078e00ff */
[----:B------:R-:W4:Y:S01]  /*1120*/  LDC R28, c[0x0][0x648] ;  /* 0x00019200ff1c7b82 */ /* 0x000f220000000800 */
[-C--:B0-----:R-:W-:Y:S02]  /*1130*/  SHF.L.U32 R6, R11, R24.reuse, RZ ;  /* 0x000000180b067219 */ /* 0x081fe400000006ff */
[--C-:B------:R-:W-:Y:S02]  /*1140*/  SHF.R.U64 R22, R32, R24, R7.reuse ;  /* 0x0000001820167219 */ /* 0x100fe40000001207 */
[----:B------:R-:W-:Y:S02]  /*1150*/  LOP3.LUT R13, RZ, R6, RZ, 0x33, !PT ;  /* 0x00000006ff0d7212 */ /* 0x000fe400078e33ff */
[-C--:B------:R-:W-:Y:S01]  /*1160*/  SHF.R.U32.HI R7, RZ, R24.reuse, R7 ;  /* 0x00000018ff077219 */ /* 0x080fe20000011607 */
[----:B------:R-:W0:Y:S01]  /*1170*/  LDC R29, c[0x0][0x638] ;  /* 0x00018e00ff1d7b82 */ /* 0x000e220000000800 */
[----:B------:R-:W-:Y:S01]  /*1180*/  SHF.L.U32 R12, R9, R24, RZ ;  /* 0x00000018090c7219 */ /* 0x000fe200000006ff */
[----:B------:R-:W-:-:S06]  /*1190*/  IMAD.MOV.U32 R6, RZ, RZ, R22 ;  /* 0x000000ffff067224 */ /* 0x000fcc00078e0016 */
[----:B------:R-:W0:Y:S01]  /*11a0*/  LDC R30, c[0x0][0x610] ;  /* 0x00018400ff1e7b82 */ /* 0x000e220000000800 */
[----:B-1-3--:R-:W-:Y:S05]  /*11b0*/  @!P0 BRA `(.L_x_13) ;  /* 0x0000000000288947 */ /* 0x00afea0003800000 */
[----:B------:R-:W1:Y:S02]  /*11c0*/  LDC R11, c[0x0][0x64c] ;  /* 0x00019300ff0b7b82 */ /* 0x000e640000000800 */
[----:B-1----:R-:W-:-:S05]  /*11d0*/  IADD3 R11, P0, R22, R11, RZ ;  /* 0x0000000b160b7210 */ /* 0x002fca0007f1e0ff */
        /* <DEDUP_REMOVED lines=8> */
.L_x_13:
[----:B----4-:R-:W-:Y:S01]  /*1260*/  SHF.R.U64 R6, R6, R28, R7 ;  /* 0x0000001c06067219 */ /* 0x010fe20000001207 */
[----:B--2---:R-:W-:Y:S01]  /*1270*/  VIADD R7, R25, 0xffffffff ;  /* 0xffffffff19077836 */ /* 0x004fe20000000000 */
[----:B------:R-:W-:Y:S01]  /*1280*/  LOP3.LUT R13, R32, R13, RZ, 0xc0, !PT ;  /* 0x0000000d200d7212 */ /* 0x000fe200078ec0ff */
[----:B------:R-:W-:Y:S02]  /*1290*/  IMAD.MOV R15, RZ, RZ, -R15 ;  /* 0x000000ffff0f7224 */ /* 0x000fe400078e0a0f */
[----:B------:R-:W-:Y:S01]  /*12a0*/  IMAD.MOV R8, RZ, RZ, -R6 ;  /* 0x000000ffff087224 */ /* 0x000fe200078e0a06 */
[----:B------:R-:W-:Y:S01]  /*12b0*/  LOP3.LUT R7, R20, R7, RZ, 0xc0, !PT ;  /* 0x0000000714077212 */ /* 0x000fe200078ec0ff */
[----:B------:R-:W-:Y:S02]  /*12c0*/  IMAD R13, R12, R6, R13 ;  /* 0x000000060c0d7224 */ /* 0x000fe400078e020d */
[----:B------:R-:W-:Y:S02]  /*12d0*/  @P1 IMAD R2, R19, R15, R14 ;  /* 0x0000000f13021224 */ /* 0x000fe400078e020e */
[----:B0-----:R-:W-:-:S02]  /*12e0*/  IMAD R6, R8, R29, R22 ;  /* 0x0000001d08067224 */ /* 0x001fc400078e0216 */
[----:B------:R-:W-:Y:S02]  /*12f0*/  IMAD R2, R13, R30, R2 ;  /* 0x0000001e0d027224 */ /* 0x000fe400078e0202 */
[----:B------:R-:W-:Y:S02]  /*1300*/  IMAD R19, R6, R25, R7 ;  /* 0x0000001906137224 */ /* 0x000fe400078e0207 */
[----:B------:R-:W-:-:S03]  /*1310*/  IMAD.MOV.U32 R8, RZ, RZ, 0x1 ;  /* 0x00000001ff087424 */ /* 0x000fc600078e00ff */
[----:B------:R-:W-:Y:S02]  /*1320*/  SEL R22, R19, R2, !P1 ;  /* 0x0000000213167207 */ /* 0x000fe40004800000 */
[----:B------:R-:W-:Y:S01]  /*1330*/  SEL R19, R2, R19, !P1 ;  /* 0x0000001302137207 */ /* 0x000fe20004800000 */
[----:B------:R-:W-:-:S07]  /*1340*/  IMAD.MOV.U32 R2, RZ, RZ, R31 ;  /* 0x000000ffff027224 */ /* 0x000fce00078e001f */
.L_x_11:
[----:B------:R-:W-:Y:S05]  /*1350*/  @!P2 BRA `(.L_x_14) ;  /* 0x000000540010a947 */ /* 0x000fea0003800000 */
[----:B------:R-:W-:-:S13]  /*1360*/  ISETP.GT.U32.AND P0, PT, R33, 0x1, PT ;  /* 0x000000012100780c */ /* 0x000fda0003f04070 */
[----:B------:R-:W-:Y:S05]  /*1370*/  @P0 EXIT ;  /* 0x000000000000094d */ /* 0x000fea0003800000 */
.L_x_15:
[----:B------:R-:W-:-:S08]  /*1380*/  NOP ;  /* 0x0000000000007918 */ /* 0x000fd00000000000 */
[----:B------:R-:W1:Y:S02]  /*1390*/  USETMAXREG.TRY_ALLOC.CTAPOOL UP0, 0xe8 ;  /* 0x000000e8000079c8 */ /* 0x000e640008000600 */
[----:B-1----:R-:W-:-:S13]  /*13a0*/  PLOP3.LUT P0, PT, PT, PT, UP0, 0x80, 0x0 ;  /* 0x000000000000781c */ /* 0x002fda0003f0f008 */
[----:B------:R-:W-:Y:S05]  /*13b0*/  @!P0 BRA `(.L_x_15) ;  /* 0xfffffffc00f08947 */ /* 0x000fea000383ffff */
[----:B------:R-:W-:-:S13]  /*13c0*/  LOP3.LUT P0, RZ, R8, 0xff, RZ, 0xc0, !PT ;  /* 0x000000ff08ff7812 */ /* 0x000fda000780c0ff */
[----:B------:R-:W-:Y:S05]  /*13d0*/  @!P0 EXIT ;  /* 0x000000000000894d */ /* 0x000fea0003800000 */
[----:B------:R-:W1:Y:S01]  /*13e0*/  S2UR UR4, SR_CgaCtaId ;  /* 0x00000000000479c3 */ /* 0x000e620000008800 */
[----:B------:R-:W-:Y:S01]  /*13f0*/  VIADD R6, R5, 0xffffffff ;  /* 0xffffffff05067836 */ /* 0x000fe20000000000 */
[----:B------:R-:W-:Y:S01]  /*1400*/  SHF.R.S32.HI R0, RZ, 0x1f, R3 ;  /* 0x0000001fff007819 */ /* 0x000fe20000011403 */
[----:B------:R-:W-:Y:S01]  /*1410*/  UMOV UR41, 0x400 ;  /* 0x0000040000297882 */ /* 0x000fe20000000000 */
[----:B------:R-:W-:Y:S01]  /*1420*/  UISETP.LT.AND UP0, UPT, UR40, 0x1, UPT ;  /* 0x000000012800788c */ /* 0x000fe2000bf01270 */
[----:B------:R-:W-:Y:S01]  /*1430*/  LOP3.LUT R100, R16, 0x1, RZ, 0xfc, !PT ;  /* 0x0000000110647812 */ /* 0x000fe200078efcff */
[----:B------:R-:W-:Y:S01]  /*1440*/  ULDC UR6, c[0x0][0x284] ;  /* 0x0000a10000067ab9 */ /* 0x000fe20000000800 */
[----:B------:R-:W-:Y:S01]  /*1450*/  R2UR UR42, R6 ;  /* 0x00000000062a72ca */ /* 0x000fe200000e0000 */
[----:B------:R-:W-:Y:S01]  /*1460*/  USEL UR43, UR40, 0x1, UP0 ;  /* 0x00000001282b7887 */ /* 0x000fe20008000000 */
[CC--:B------:R-:W-:Y:S01]  /*1470*/  LEA.HI R4, R0.reuse, R3.reuse, RZ, 0x2 ;  /* 0x0000000300047211 */ /* 0x0c0fe200078f10ff */
[----:B------:R-:W-:Y:S01]  /*1480*/  USHF.L.U32 UR46, UR40, 0x1, URZ ;  /* 0x00000001282e7899 */ /* 0x000fe2000800063f */
[----:B------:R-:W-:Y:S01]  /*1490*/  LEA.HI R0, R0, R3, RZ, 0x5 ;  /* 0x0000000300007211 */ /* 0x000fe200078f28ff */
[----:B------:R-:W-:Y:S01]  /*14a0*/  UIADD3 UR43, -UR43, UR40, URZ ;  /* 0x000000282b2b7290 */ /* 0x000fe2000fffe13f */
[----:B------:R-:W-:-:S02]  /*14b0*/  SHF.R.S32.HI R90, RZ, 0x2, R4 ;  /* 0x00000002ff5a7819 */ /* 0x000fc40000011404 */
[----:B------:R-:W-:Y:S02]  /*14c0*/  SHF.R.S32.HI R5, RZ, 0x1f, R4 ;  /* 0x0000001fff057819 */ /* 0x000fe40000011404 */
[----:B------:R-:W-:Y:S02]  /*14d0*/  LOP3.LUT R92, R4, 0xfffffffc, RZ, 0xc0, !PT ;  /* 0xfffffffc045c7812 */ /* 0x000fe400078ec0ff */
[----:B------:R-:W-:Y:S01]  /*14e0*/  LEA.HI R5, R5, R90, RZ, 0x3 ;  /* 0x0000005a05057211 */ /* 0x000fe200078f18ff */
[----:B------:R-:W-:Y:S01]  /*14f0*/  USHF.L.U32 UR42, UR42, 0x3, URZ ;  /* 0x000000032a2a7899 */ /* 0x000fe2000800063f */
[----:B------:R-:W-:Y:S01]  /*1500*/  ISETP.NE.AND P0, PT, R6, RZ, PT ;  /* 0x000000ff0600720c */ /* 0x000fe20003f05270 */
[----:B------:R-:W-:Y:S01]  /*1510*/  IMAD.IADD R92, R3, 0x1, -R92 ;  /* 0x00000001035c7824 */ /* 0x000fe200078e0a5c */
[----:B------:R-:W-:Y:S01]  /*1520*/  LOP3.LUT R5, R5, 0xfffffff8, RZ, 0xc0, !PT ;  /* 0xfffffff805057812 */ /* 0x000fe200078ec0ff */
[----:B-1----:R-:W-:Y:S01]  /*1530*/  ULEA UR41, UR4, UR41, 0x18 ;  /* 0x0000002904297291 */ /* 0x002fe2000f8ec03f */
[----:B------:R-:W-:Y:S01]  /*1540*/  SEL R101, RZ, 0x1, P0 ;  /* 0x00000001ff657807 */ /* 0x000fe20000000000 */
[----:B------:R-:W-:-:S02]  /*1550*/  IMAD.U32 R94, RZ, RZ, UR42 ;  /* 0x0000002aff5e7e24 */ /* 0x000fc4000f8e00ff */
[----:B------:R-:W-:Y:S01]  /*1560*/  UIADD3 UR47, UR41, 0x130, URZ ;  /* 0x00000130292f7890 */ /* 0x000fe2000fffe03f */
[----:B------:R-:W-:Y:S01]  /*1570*/  IMAD.IADD R90, R90, 0x1, -R5 ;  /* 0x000000015a5a7824 */ /* 0x000fe200078e0a05 */
[----:B------:R-:W-:Y:S01]  /*1580*/  UIADD3 UR4, UR41, 0x200, URZ ;  /* 0x0000020029047890 */ /* 0x000fe2000fffe03f */
[----:B------:R-:W-:Y:S01]  /*1590*/  SHF.R.S32.HI R5, RZ, 0x5, R0 ;  /* 0x00000005ff057819 */ /* 0x000fe20000011400 */
[----:B------:R-:W-:Y:S01]  /*15a0*/  UIADD3 UR5, UR41, 0x12200, URZ ;  /* 0x0001220029057890 */ /* 0x000fe2000fffe03f */
[C---:B------:R-:W-:Y:S01]  /*15b0*/  LOP3.LUT R96, R94.reuse, 0x8, RZ, 0xc0, !PT ;  /* 0x000000085e607812 */ /* 0x040fe200078ec0ff */
[----:B------:R-:W-:Y:S01]  /*15c0*/  USHF.R.U32.HI UR4, URZ, 0x4, UR4 ;  /* 0x000000043f047899 */ /* 0x000fe20008011604 */
[--C-:B------:R-:W-:Y:S01]  /*15d0*/  SHF.R.S32.HI R91, RZ, 0x1f, R90.reuse ;  /* 0x0000001fff5b7819 */ /* 0x100fe2000001145a */
[----:B------:R-:W-:Y:S01]  /*15e0*/  USHF.R.U32.HI UR5, URZ, 0x4, UR5 ;  /* 0x000000043f057899 */ /* 0x000fe20008011605 */
[C-C-:B------:R-:W-:Y:S01]  /*15f0*/  IMAD R97, R5.reuse, -0x10, -R90.reuse ;  /* 0xfffffff005617824 */ /* 0x140fe200078e0a5a */
[----:B------:R-:W-:Y:S01]  /*1600*/  ULOP3.LUT UR4, UR4, 0x3fff, URZ, 0xc0, !UPT ;  /* 0x00003fff04047892 */ /* 0x000fe2000f8ec03f */
[----:B------:R-:W-:Y:S01]  /*1610*/  IMAD.U32 R93, RZ, RZ, UR47 ;  /* 0x0000002fff5d7e24 */ /* 0x000fe2000f8e00ff */
[----:B------:R-:W-:Y:S01]  /*1620*/  ULOP3.LUT UR5, UR5, 0x3fff, URZ, 0xc0, !UPT ;  /* 0x00003fff05057892 */ /* 0x000fe2000f8ec03f */
[----:B------:R-:W-:Y:S01]  /*1630*/  IMAD.WIDE R90, R5, 0x10, R90 ;  /* 0x00000010055a7825 */ /* 0x000fe200078e025a */
[----:B------:R-:W-:Y:S01]  /*1640*/  LOP3.LUT R94, R94, 0x8, RZ, 0xc, !PT ;  /* 0x000000085e5e7812 */ /* 0x000fe200078e0cff */
[----:B------:R-:W-:Y:S01]  /*1650*/  ULOP3.LUT UR44, UR4, 0x10000, URZ, 0xfc, !UPT ;  /* 0x00010000042c7892 */ /* 0x000fe2000f8efc3f */
[----:B------:R-:W-:Y:S01]  /*1660*/  LOP3.LUT R96, R96, 0x18, RZ, 0x3c, !PT ;  /* 0x0000001860607812 */ /* 0x000fe200078e3cff */
[----:B------:R-:W-:Y:S01]  /*1670*/  VIADD R95, R93, UR42 ;  /* 0x0000002a5d5f7c36 */ /* 0x000fe20008000000 */
[----:B------:R-:W-:Y:S01]  /*1680*/  ULOP3.LUT UR45, UR5, 0x10000, URZ, 0xfc, !UPT ;  /* 0x00010000052d7892 */ /* 0x000fe2000f8efc3f */
[----:B------:R-:W-:-:S11]  /*1690*/  VIADD R97, R97, UR6 ;  /* 0x0000000661617c36 */ /* 0x000fd60008000000 */
.L_x_163:
[----:B------:R-:W-:Y:S01]  /*16a0*/  SHF.L.U32 R0, R101, 0x1f, RZ ;  /* 0x0000001f65007819 */ /* 0x000fe200000006ff */
[----:B------:R-:W-:Y:S02]  /*16b0*/  ULDC UR4, c[0x0][0x28c] ;  /* 0x0000a30000047ab9 */ /* 0x000fe40000000800 */
[----:B------:R-:W-:Y:S01]  /*16c0*/  ISETP.LT.AND P1, PT, RZ, UR4, PT ;  /* 0x00000004ff007c0c */ /* 0x000fe2000bf21270 */
[----:B------:R-:W1:Y:S02]  /*16d0*/  SYNCS.PHASECHK.TRANS64.TRYWAIT P0, [R93+UR42], R0 ;  /* 0x000000005d0075a7 */ /* 0x000e64000800016a */
[----:B-1-34-:R-:W-:Y:S10]  /*16e0*/  @!P0 BRA `(.L_x_16) ;  /* 0x00000068001c8947 */ /* 0x01aff40003800000 */
.L_x_199:
[----:B------:R-:W-:Y:S05]  /*16f0*/  @P1 BRA `(.L_x_17) ;  /* 0x0000000000401947 */ /* 0x000fea0003800000 */
[----:B-1----:R-:W-:Y:S01]  /*1700*/  MOV R0, 0x0 ;  /* 0x0000000000007802 */ /* 0x002fe20000000f00 */
[----:B------:R-:W-:Y:S01]  /*1710*/  ULDC.64 UR4, c[0x4][0x68] ;  /* 0x01001a0000047ab9 */ /* 0x000fe20000000a00 */
[----:B------:R-:W-:Y:S01]  /*1720*/  ULDC.64 UR6, c[0x4][0x8] ;  /* 0x0100020000067ab9 */ /* 0x000fe20000000a00 */
[----:B------:R-:W-:Y:S01]  /*1730*/  IMAD.U32 R4, RZ, RZ, UR4 ;  /* 0x00000004ff047e24 */ /* 0x000fe2000f8e00ff */
[----:B------:R1:W2:Y:S01]  /*1740*/  LDC.64 R14, c[0x4][R0] ;  /* 0x01000000000e7b82 */ /* 0x0002a20000000a00 */
[----:B------:R-:W-:Y:S01]  /*1750*/  IMAD.U32 R5, RZ, RZ, UR5 ;  /* 0x00000005ff057e24 */ /* 0x000fe2000f8e00ff */
[----:B------:R-:W-:Y:S01]  /*1760*/  ULDC.64 UR4, c[0x4][0x70] ;  /* 0x01001c0000047ab9 */ /* 0x000fe20000000a00 */
[----:B------:R-:W-:Y:S02]  /*1770*/  IMAD.U32 R10, RZ, RZ, UR6 ;  /* 0x00000006ff0a7e24 */ /* 0x000fe4000f8e00ff */
[----:B------:R-:W-:Y:S02]  /*1780*/  IMAD.U32 R6, RZ, RZ, UR4 ;  /* 0x00000004ff067e24 */ /* 0x000fe4000f8e00ff */
[----:B------:R-:W-:-:S02]  /*1790*/  IMAD.U32 R7, RZ, RZ, UR5 ;  /* 0x00000005ff077e24 */ /* 0x000fc4000f8e00ff */
[----:B------:R-:W-:Y:S02]  /*17a0*/  IMAD.U32 R11, RZ, RZ, UR7 ;  /* 0x00000007ff0b7e24 */ /* 0x000fe4000f8e00ff */
[----:B------:R-:W-:Y:S02]  /*17b0*/  IMAD.MOV.U32 R8, RZ, RZ, 0x1e1 ;  /* 0x000001e1ff087424 */ /* 0x000fe400078e00ff */
[----:B0-----:R-:W-:Y:S02]  /*17c0*/  IMAD.MOV.U32 R12, RZ, RZ, 0x1 ;  /* 0x00000001ff0c7424 */ /* 0x001fe400078e00ff */
[----:B-1----:R-:W-:-:S07]  /*17d0*/  IMAD.MOV.U32 R13, RZ, RZ, RZ ;  /* 0x000000ffff0d7224 */ /* 0x002fce00078e00ff */
[----:B------:R-:W-:-:S07]  /*17e0*/  LEPC R20, `(.L_x_17) ;  /* 0x000000001014794e */ /* 0x000fce0000000000 */
[----:B--2--5:R-:W-:Y:S05]  /*17f0*/  CALL.ABS.NOINC R14 ;  /* 0x000000000e007343 */ /* 0x024fea0003c00000 */
.L_x_17:
[----:B------:R-:W-:-:S13]  /*1800*/  ISETP.NE.AND P0, PT, R100, 0x3, PT ;  /* 0x000000036400780c */ /* 0x000fda0003f05270 */
[----:B------:R-:W-:Y:S05]  /*1810*/  @!P0 BRA `(.L_x_18) ;  /* 0x0000000000048947 */ /* 0x000fea0003800000 */
[----:B------:R-:W-:Y:S01]  /*1820*/  BPT.TRAP 0x1 ;  /* 0x000000040000795c */ /* 0x000fe20000300000 */
.L_x_18:
[----:B------:R-:W-:Y:S02]  /*1830*/  IMAD.U32 R3, RZ, RZ, UR38 ;  /* 0x00000026ff037e24 */ /* 0x000fe4000f8e00ff */
[----:B-1----:R-:W-:-:S03]  /*1840*/  IMAD.U32 R0, RZ, RZ, UR39 ;  /* 0x00000027ff007e24 */ /* 0x002fc6000f8e00ff */
[----:B------:R-:W-:Y:S02]  /*1850*/  LEA R3, R3, UR41, 0x3 ;  /* 0x0000002903037c11 */ /* 0x000fe4000f8e18ff */
[----:B------:R-:W-:-:S04]  /*1860*/  SHF.L.U32 R0, R0, 0x1f, RZ ;  /* 0x0000001f00007819 */ /* 0x000fc800000006ff */
[----:B------:R1:W2:Y:S01]  /*1870*/  SYNCS.PHASECHK.TRANS64.TRYWAIT P1, [R3+URZ], R0 ;  /* 0x00000000030075a7 */ /* 0x0002a2000802017f */
[----:B------:R-:W-:Y:S05]  /*1880*/  @!P0 BRA `(.L_x_19) ;  /* 0x0000000000048947 */ /* 0x000fea0003800000 */
[----:B------:R-:W-:Y:S01]  /*1890*/  BPT.TRAP 0x1 ;  /* 0x000000040000795c */ /* 0x000fe20000300000 */
.L_x_19:
[----:B--2---:R-:W-:Y:S05]  /*18a0*/  @P1 BRA `(.L_x_20) ;  /* 0x0000000000081947 */ /* 0x004fea0003800000 */
[----:B------:R-:W2:Y:S02]  /*18b0*/  SYNCS.PHASECHK.TRANS64.TRYWAIT P1, [R3+URZ], R0 ;  /* 0x00000000030075a7 */ /* 0x000ea4000802017f */
[----:B--2---:R-:W-:Y:S05]  /*18c0*/  @!P1 BRA `(.L_x_21) ;  /* 0x0000006400b89947 */ /* 0x004fea0003800000 */
.L_x_20:
[----:B------:R-:W-:Y:S05]  /*18d0*/  WARPSYNC.ALL ;  /* 0x0000000000007948 */ /* 0x000fea0003800000 */
[----:B------:R-:W-:Y:S01]  /*18e0*/  ULEA UR4, UR38, UR44, 0x8 ;  /* 0x0000002c26047291 */ /* 0x000fe2000f8e403f */
[----:B------:R-:W-:Y:S01]  /*18f0*/  WARPGROUP.ARRIVE ;  /* 0x00000000000079c5 */ /* 0x000fe20000000000 */
[----:B------:R-:W-:Y:S01]  /*1900*/  ULEA UR6, UR38, UR45, 0x9 ;  /* 0x0000002d26067291 */ /* 0x000fe2000f8e483f */
[----:B-12---:R-:W-:Y:S01]  /*1910*/  IMAD.U32 R0, RZ, RZ, UR43 ;  /* 0x0000002bff007e24 */ /* 0x006fe2000f8e00ff */
[----:B------:R-:W-:Y:S01]  /*1920*/  UMOV UR5, 0x80000020 ;  /* 0x8000002000057882 */ /* 0x000fe20000000000 */
[----:B------:R-:W-:-:S03]  /*1930*/  UMOV UR7, 0x80000020 ;  /* 0x8000002000077882 */ /* 0x000fc60000000000 */
[----:B------:R-:W-:-:S03]  /*1940*/  ISETP.GE.AND P1, PT, R0, 0x1, PT ;  /* 0x000000010000780c */ /* 0x000fc60003f26270 */
[----:B------:R-:W-:Y:S01]  /*1950*/  HGMMA.64x128x16.F32.BF16 R24, gdesc[UR4], RZ, !UPT, gsb0 ;  /* 0x01e00000041879f0 */ /* 0x000fe2000c0018ff */
[----:B------:R-:W-:Y:S02]  /*1960*/  UIADD3 UR4, UR4, 0x2, URZ ;  /* 0x0000000204047890 */ /* 0x000fe4000fffe03f */
[----:B------:R-:W-:Y:S01]  /*1970*/  UIADD3 UR6, UR6, 0x2, URZ ;  /* 0x0000000206067890 */ /* 0x000fe2000fffe03f */
[----:B------:R-:W-:Y:S01]  /*1980*/  UMOV UR5, 0x80000020 ;  /* 0x8000002000057882 */ /* 0x000fe20000000000 */
[----:B------:R-:W-:Y:S01]  /*1990*/  UMOV UR7, 0x80000020 ;  /* 0x8000002000077882 */ /* 0x000fe20000000000 */
[----:B------:R-:W-:Y:S02]  /*19a0*/  WARPGROUP.DEPBAR.LE gsb0, 0x0 ;  /* 0x00008000000079c5 */ /* 0x000fe40000010000 */
[----:B------:R-:W-:-:S06]  /*19b0*/  WARPGROUP.ARRIVE ;  /* 0x00000000000079c5 */ /* 0x000fcc0000000000 */
[----:B------:R-:W-:Y:S03]  /*19c0*/  HGMMA.64x128x16.F32.BF16 R24, gdesc[UR4], R24, gsb0 ;  /* 0x01e00000041879f0 */ /* 0x000fe60008001818 */
[----:B------:R-:W-:Y:S02]  /*19d0*/  WARPGROUP.DEPBAR.LE gsb0, 0x0 ;  /* 0x00008000000079c5 */ /* 0x000fe40000010000 */
[----:B------:R-:W-:Y:S05]  /*19e0*/  @!P1 BRA `(.L_x_22) ;  /* 0x0000000000d09947 */ /* 0x000fea0003800000 */
[----:B------:R-:W-:Y:S01]  /*19f0*/  UIADD3 UR4, UR38, 0x1, URZ ;  /* 0x0000000126047890 */ /* 0x000fe2000fffe03f */
[----:B------:R-:W-:Y:S01]  /*1a00*/  IMAD.U32 R0, RZ, RZ, UR43 ;  /* 0x0000002bff007e24 */ /* 0x000fe2000f8e00ff */
[----:B------:R-:W-:Y:S02]  /*1a10*/  UMOV UR9, UR38 ;  /* 0x0000002600097c82 */ /* 0x000fe40008000000 */
[----:B------:R-:W-:-:S04]  /*1a20*/  UISETP.NE.AND UP0, UPT, UR4, 0x12, UPT ;  /* 0x000000120400788c */ /* 0x000fc8000bf05270 */
[----:B------:R-:W-:Y:S02]  /*1a30*/  USEL UR5, URZ, 0x1, UP0 ;  /* 0x000000013f057887 */ /* 0x000fe40008000000 */
[----:B------:R-:W-:Y:S02]  /*1a40*/  USEL UR8, UR4, URZ, UP0 ;  /* 0x0000003f04087287 */ /* 0x000fe40008000000 */
[----:B------:R-:W-:-:S06]  /*1a50*/  ULOP3.LUT UR5, UR39, UR5, URZ, 0x3c, !UPT ;  /* 0x0000000527057292 */ /* 0x000fcc000f8e3c3f */
[----:B------:R-:W-:-:S07]  /*1a60*/  IMAD.U32 R5, RZ, RZ, UR5 ;  /* 0x00000005ff057e24 */ /* 0x000fce000f8e00ff */
.L_x_29:
[----:B-12---:R-:W-:Y:S05]  /*1a70*/  @!P0 BRA `(.L_x_23) ;  /* 0x0000000000048947 */ /* 0x006fea0003800000 */
[----:B------:R-:W-:Y:S01]  /*1a80*/  BPT.TRAP 0x1 ;  /* 0x000000040000795c */ /* 0x000fe20000300000 */
.L_x_23:
[----:B------:R-:W-:Y:S01]  /*1a90*/  ULEA UR4, UR8, UR41, 0x3 ;  /* 0x0000002908047291 */ /* 0x000fe2000f8e183f */
[----:B------:R-:W-:-:S08]  /*1aa0*/  SHF.L.U32 R3, R5, 0x1f, RZ ;  /* 0x0000001f05037819 */ /* 0x000fd000000006ff */
[----:B------:R1:W2:Y:S01]  /*1ab0*/  SYNCS.PHASECHK.TRANS64.TRYWAIT P1, [UR4], R3 ;  /* 0x00000003ff0075a7 */ /* 0x0002a20008020144 */
[----:B------:R-:W-:Y:S05]  /*1ac0*/  @!P0 BRA `(.L_x_24) ;  /* 0x0000000000048947 */ /* 0x000fea0003800000 */
[----:B------:R-:W-:Y:S01]  /*1ad0*/  BPT.TRAP 0x1 ;  /* 0x000000040000795c */ /* 0x000fe20000300000 */
.L_x_24:
[----:B--2---:R-:W-:Y:S05]  /*1ae0*/  @P1 BRA `(.L_x_25) ;  /* 0x0000000000081947 */ /* 0x004fea0003800000 */
[----:B------:R-:W2:Y:S02]  /*1af0*/  SYNCS.PHASECHK.TRANS64.TRYWAIT P1, [UR4], R3 ;  /* 0x00000003ff0075a7 */ /* 0x000ea40008020144 */
[----:B--2---:R-:W-:Y:S05]  /*1b00*/  @!P1 BRA `(.L_x_26) ;  /* 0x00000064003c9947 */ /* 0x004fea0003800000 */
.L_x_25:
[----:B------:R-:W-:Y:S01]  /*1b10*/  ULEA UR4, UR8, UR44, 0x8 ;  /* 0x0000002c08047291 */ /* 0x000fe2000f8e403f */
[----:B------:R-:W-:Y:S01]  /*1b20*/  WARPGROUP.ARRIVE ;  /* 0x00000000000079c5 */ /* 0x000fe20000000000 */
[----:B------:R-:W-:Y:S01]  /*1b30*/  ULEA UR6, UR8, UR45, 0x9 ;  /* 0x0000002d08067291 */ /* 0x000fe2000f8e483f */
[----:B------:R-:W-:Y:S01]  /*1b40*/  UMOV UR5, 0x80000020 ;  /* 0x8000002000057882 */ /* 0x000fe20000000000 */
[----:B------:R-:W-:-:S07]  /*1b50*/  UMOV UR7, 0x80000020 ;  /* 0x8000002000077882 */ /* 0x000fce0000000000 */
[----:B------:R-:W-:Y:S01]  /*1b60*/  HGMMA.64x128x16.F32.BF16 R24, gdesc[UR4], R24, gsb0 ;  /* 0x01e00000041879f0 */ /* 0x000fe20008001818 */
        /* <DEDUP_REMOVED lines=9> */
[----:B------:R-:W-:Y:S01]  /*1c00*/  BPT.TRAP 0x1 ;  /* 0x000000040000795c */ /* 0x000fe20000300000 */
.L_x_27:
[----:B------:R-:W-:Y:S01]  /*1c10*/  ULEA UR4, UR9, UR41, 0x3 ;  /* 0x0000002909047291 */ /* 0x000fe2000f8e183f */
[----:B------:R-:W-:-:S03]  /*1c20*/  ISETP.GT.U32.AND P1, PT, R16, 0x1, PT ;  /* 0x000000011000780c */ /* 0x000fc60003f24070 */
[----:B------:R-:W-:-:S04]  /*1c30*/  UIADD3 UR4, UR4, 0x90, URZ ;  /* 0x0000009004047890 */ /* 0x000fc8000fffe03f */
[----:B------:R-:W-:-:S09]  /*1c40*/  UPRMT UR4, URZ, 0x654, UR4 ;  /* 0x000006543f047896 */ /* 0x000fd20008000004 */
[----:B------:R-:W-:Y:S01]  /*1c50*/  SYNCS.ARRIVE.TRANS64.RED.A1T0 RZ, [UR4], RZ ;  /* 0x000000ffffff79a7 */ /* 0x000fe20008100404 */
[----:B------:R-:W-:Y:S05]  /*1c60*/  @P1 BRA `(.L_x_28) ;  /* 0x0000000000041947 */ /* 0x000fea0003800000 */
[----:B------:R-:W-:Y:S01]  /*1c70*/  BPT.TRAP 0x1 ;  /* 0x000000040000795c */ /* 0x000fe20000300000 */
.L_x_28:
[----:B------:R-:W-:Y:S01]  /*1c80*/  UIADD3 UR8, UR8, 0x1, URZ ;  /* 0x0000000108087890 */ /* 0x000fe2000fffe03f */
[C---:B------:R-:W-:Y:S01]  /*1c90*/  ISETP.GT.AND P1, PT, R0.reuse, 0x1, PT ;  /* 0x000000010000780c */ /* 0x040fe20003f24270 */
[----:B------:R-:W-:Y:S01]  /*1ca0*/  UIADD3 UR9, UR9, 0x1, URZ ;  /* 0x0000000109097890 */ /* 0x000fe2000fffe03f */
[----:B------:R-:W-:Y:S01]  /*1cb0*/  VIADD R0, R0, 0xffffffff ;  /* 0xffffffff00007836 */ /* 0x000fe20000000000 */
[----:B------:R-:W-:Y:S02]  /*1cc0*/  UISETP.NE.AND UP0, UPT, UR8, 0x12, UPT ;  /* 0x000000120800788c */ /* 0x000fe4000bf05270 */
[----:B------:R-:W-:Y:S02]  /*1cd0*/  UISETP.NE.AND UP1, UPT, UR9, 0x12, UPT ;  /* 0x000000120900788c */ /* 0x000fe4000bf25270 */
[----:B------:R-:W-:Y:S02]  /*1ce0*/  USEL UR4, URZ, 0x1, UP0 ;  /* 0x000000013f047887 */ /* 0x000fe40008000000 */
[----:B------:R-:W-:-:S02]  /*1cf0*/  USEL UR8, UR8, URZ, UP0 ;  /* 0x0000003f08087287 */ /* 0x000fc40008000000 */
[----:B------:R-:W-:Y:S02]  /*1d00*/  USEL UR9, UR9, URZ, UP1 ;  /* 0x0000003f09097287 */ /* 0x000fe40008800000 */
[----:B------:R-:W-:Y:S01]  /*1d10*/  LOP3.LUT R5, R5, UR4, RZ, 0x3c, !PT ;  /* 0x0000000405057c12 */ /* 0x000fe2000f8e3cff */
[----:B------:R-:W-:Y:S09]  /*1d20*/  @P1 BRA `(.L_x_29) ;  /* 0xfffffffc00501947 */ /* 0x000ff2000383ffff */
.L_x_22:
[----:B------:R-:W3:Y:S01]  /*1d30*/  LDC R0, c[0x0][0x28c] ;  /* 0x0000a300ff007b82 */ /* 0x000ee20000000800 */
[----:B------:R4:W-:Y:S01]  /*1d40*/  SYNCS.ARRIVE.TRANS64.A1T0 RZ, [R94+UR47], RZ ;  /* 0x000000ff5eff79a7 */ /* 0x0009e2000810002f */
[----:B---3--:R-:W-:-:S13]  /*1d50*/  ISETP.GE.AND P1, PT, R0, 0x1, PT ;  /* 0x000000010000780c */ /* 0x008fda0003f26270 */
[----:B----4-:R-:W-:Y:S05]  /*1d60*/  @!P1 BRA `(.L_x_30) ;  /* 0x0000000000349947 */ /* 0x010fea0003800000 */
[----:B------:R-:W-:Y:S05]  /*1d70*/  @!P0 BRA `(.L_x_31) ;  /* 0x0000000000048947 */ /* 0x000fea0003800000 */
[----:B------:R-:W-:Y:S01]  /*1d80*/  BPT.TRAP 0x1 ;  /* 0x000000040000795c */ /* 0x000fe20000300000 */
.L_x_31:
[----:B------:R-:W-:Y:S01]  /*1d90*/  UIADD3 UR6, UR43, UR38, URZ ;  /* 0x000000262b067290 */ /* 0x000fe2000fffe03f */
[----:B------:R-:W-:-:S03]  /*1da0*/  ISETP.GT.U32.AND P0, PT, R16, 0x1, PT ;  /* 0x000000011000780c */ /* 0x000fc60003f04070 */
[----:B------:R-:W-:-:S04]  /*1db0*/  UIMAD.WIDE.U32 UR4, UR6, 0x38e38e39, URZ ;  /* 0x38e38e39060478a5 */ /* 0x000fc8000f8e003f */
[----:B------:R-:W-:-:S04]  /*1dc0*/  USHF.R.U32.HI UR4, URZ, 0x2, UR5 ;  /* 0x000000023f047899 */ /* 0x000fc80008011605 */
[----:B------:R-:W-:-:S04]  /*1dd0*/  UIMAD UR6, UR4, -0x12, UR6 ;  /* 0xffffffee040678a4 */ /* 0x000fc8000f8e0206 */
[----:B------:R-:W-:-:S04]  /*1de0*/  ULEA UR6, UR6, UR41, 0x3 ;  /* 0x0000002906067291 */ /* 0x000fc8000f8e183f */
[----:B------:R-:W-:-:S04]  /*1df0*/  UIADD3 UR6, UR6, 0x90, URZ ;  /* 0x0000009006067890 */ /* 0x000fc8000fffe03f */
[----:B------:R-:W-:-:S09]  /*1e00*/  UPRMT UR6, URZ, 0x654, UR6 ;  /* 0x000006543f067896 */ /* 0x000fd20008000006 */
[----:B------:R-:W-:Y:S01]  /*1e10*/  SYNCS.ARRIVE.TRANS64.RED.A1T0 RZ, [UR6], RZ ;  /* 0x000000ffffff79a7 */ /* 0x000fe20008100406 */
[----:B------:R-:W-:Y:S05]  /*1e20*/  @P0 BRA `(.L_x_30) ;  /* 0x0000000000040947 */ /* 0x000fea0003800000 */
[----:B------:R-:W-:Y:S01]  /*1e30*/  BPT.TRAP 0x1 ;  /* 0x000000040000795c */ /* 0x000fe20000300000 */
.L_x_30:
[----:B------:R-:W-:Y:S01]  /*1e40*/  SHF.L.U32 R0, R101, 0x1f, RZ ;  /* 0x0000001f65007819 */ /* 0x000fe200000006ff */
[----:B------:R-:W-:Y:S01]  /*1e50*/  UIADD3 UR38, UR46, UR38, URZ ;  /* 0x000000262e267290 */ /* 0x000fe2000fffe03f */
[----:B------:R-:W3:Y:S01]  /*1e60*/  LDC R9, c[0x0][0x288] ;  /* 0x0000a200ff097b82 */ /* 0x000ee20000000800 */
[----:B------:R-:W-:Y:S01]  /*1e70*/  UISETP.GE.U32.AND UP1, UPT, UR46, 0x12, UPT ;  /* 0x000000122e00788c */ /* 0x000fe2000bf26070 */
[----:B------:R-:W-:Y:S01]  /*1e80*/  IMAD.SHL.U32 R10, R92, 0x2, RZ ;  /* 0x000000025c0a7824 */ /* 0x000fe200078e00ff */
[----:B------:R-:W-:Y:S02]  /*1e90*/  UISETP.GT.U32.AND UP0, UPT, UR38, 0x11, UPT ;  /* 0x000000112600788c */ /* 0x000fe4000bf04070 */
[----:B------:R-:W-:Y:S02]  /*1ea0*/  UIMAD.WIDE.U32 UR4, UR38, 0x38e38e39, URZ ;  /* 0x38e38e39260478a5 */ /* 0x000fe4000f8e003f */
[----:B------:R-:W-:Y:S01]  /*1eb0*/  UISETP.LT.U32.AND UP0, UPT, UR46, 0x12, UP0 ;  /* 0x000000122e00788c */ /* 0x000fe20008701070 */
[----:B------:R-:W4:Y:S01]  /*1ec0*/  SYNCS.PHASECHK.TRANS64.TRYWAIT P0, [R93+UR42+0x10], R0 ;  /* 0x000010005d0075a7 */ /* 0x000f22000800016a */
[----:B------:R-:W-:Y:S01]  /*1ed0*/  USHF.R.U32.HI UR4, URZ, 0x2, UR5 ;  /* 0x000000023f047899 */ /* 0x000fe20008011605 */
[----:B------:R-:W-:Y:S01]  /*1ee0*/  SHF.R.S32.HI R11, RZ, 0x1f, R10 ;  /* 0x0000001fff0b7819 */ /* 0x000fe2000001140a */
[----:B------:R-:W-:-:S02]  /*1ef0*/  USEL UR6, URZ, 0x1, !UP0 ;  /* 0x000000013f067887 */ /* 0x000fc4000c000000 */
[----:B------:R-:W-:Y:S02]  /*1f00*/  UIMAD UR38, UR4, -0x12, UR38 ;  /* 0xffffffee042678a4 */ /* 0x000fe4000f8e0226 */
[----:B------:R-:W-:-:S04]  /*1f10*/  ULOP3.LUT UR39, UR39, UR6, URZ, 0x3c, !UPT ;  /* 0x0000000627277292 */ /* 0x000fc8000f8e3c3f */
[----:B------:R-:W-:Y:S01]  /*1f20*/  @UP1 ULOP3.LUT UR39, UR39, 0x1, UR4, 0x78, !UPT ;  /* 0x0000000127271892 */ /* 0x000fe2000f8e7804 */
[----:B---34-:R-:W-:Y:S11]  /*1f30*/  @!P0 BRA `(.L_x_32) ;  /* 0x0000006000488947 */ /* 0x018ff60003800000 */
.L_x_200:
[----:B---3--:R-:W-:Y:S01]  /*1f40*/  IMAD.SHL.U32 R0, R19, 0x40, RZ ;  /* 0x0000004013007824 */ /* 0x008fe200078e00ff */
[----:B------:R-:W-:Y:S01]  /*1f50*/  ULDC UR6, c[0x0][0x284] ;  /* 0x0000a10000067ab9 */ /* 0x000fe20000000800 */
[----:B------:R-:W-:Y:S01]  /*1f60*/  IMAD.SHL.U32 R20, R22, 0x80, RZ ;  /* 0x0000008016147824 */ /* 0x000fe200078e00ff */
[----:B0-----:R-:W-:Y:S01]  /*1f70*/  SHF.R.S32.HI R13, RZ, 0x1f, R2 ;  /* 0x0000001fff0d7819 */ /* 0x001fe20000011402 */
[----:B------:R-:W-:Y:S01]  /*1f80*/  ULDC.64 UR4, c[0x0][0x5d0] ;  /* 0x0001740000047ab9 */ /* 0x000fe20000000a00 */
[----:B------:R-:W-:Y:S01]  /*1f90*/  ISETP.GE.AND P0, PT, R0, UR6, PT ;  /* 0x0000000600007c0c */ /* 0x000fe2000bf06270 */
[----:B--2---:R-:W-:Y:S01]  /*1fa0*/  IMAD.WIDE.U32 R4, R2, UR4, R10 ;  /* 0x0000000402047c25 */ /* 0x004fe2000f8e000a */
[----:B------:R-:W-:Y:S02]  /*1fb0*/  SHF.R.S32.HI R21, RZ, 0x1f, R20 ;  /* 0x0000001fff157819 */ /* 0x000fe40000011414 */
[C---:B------:R-:W-:Y:S01]  /*1fc0*/  ISETP.GE.OR P0, PT, R20.reuse, R9, P0 ;  /* 0x000000091400720c */ /* 0x040fe20000706670 */
[----:B-1----:R-:W-:Y:S01]  /*1fd0*/  IMAD R3, R13, UR4, RZ ;  /* 0x000000040d037c24 */ /* 0x002fe2000f8e02ff */
[----:B------:R-:W-:-:S03]  /*1fe0*/  IADD3 R4, P1, R20, R4, RZ ;  /* 0x0000000414047210 */ /* 0x000fc60007f3e0ff */
[----:B------:R-:W-:-:S05]  /*1ff0*/  IMAD R3, R2, UR5, R3 ;  /* 0x0000000502037c24 */ /* 0x000fca000f8e0203 */
[----:B------:R-:W-:-:S03]  /*2000*/  IADD3.X R5, R21, R5, R3, P1, !PT ;  /* 0x0000000515057210 */ /* 0x000fc60000ffe403 */
[----:B------:R-:W-:Y:S05]  /*2010*/  @P0 BRA `(.L_x_33) ;  /* 0x0000004000300947 */ /* 0x000fea0003800000 */
[----:B------:R-:W0:Y:S01]  /*2020*/  LDC.64 R6, c[0x0][0x5c8] ;  /* 0x00017200ff067b82 */ /* 0x000e220000000a00 */
[----:B-----5:R-:W-:Y:S01]  /*2030*/  FSETP.NEU.AND P0, PT, R89, RZ, PT ;  /* 0x000000ff5900720b */ /* 0x020fe20003f0d000 */
[----:B------:R-:W-:Y:S01]  /*2040*/  IMAD R3, R92, -0x2, R9 ;  /* 0xfffffffe5c037824 */ /* 0x000fe200078e0209 */
[----:B------:R-:W-:Y:S01]  /*2050*/  BSSY B0, `(.L_x_33) ;  /* 0x0000408000007945 */ /* 0x000fe20003800000 */
[----:B------:R-:W-:-:S04]  /*2060*/  IMAD.WIDE R102, R19, 0x40, R90 ;  /* 0x0000004013667825 */ /* 0x000fc800078e025a */
[----:B------:R-:W-:Y:S02]  /*2070*/  IMAD.IADD R3, R3, 0x1, -R20 ;  /* 0x0000000103037824 */ /* 0x000fe400078e0a14 */
[----:B------:R-:W-:-:S03]  /*2080*/  IMAD.IADD R0, R97, 0x1, -R0 ;  /* 0x0000000161007824 */ /* 0x000fc600078e0a00 */
[----:B------:R-:W-:-:S04]  /*2090*/  ISETP.GT.AND P2, PT, R3, RZ, PT ;  /* 0x000000ff0300720c */ /* 0x000fc80003f44270 */
[----:B------:R-:W-:Y:S01]  /*20a0*/  ISETP.GT.AND P1, PT, R0, RZ, P2 ;  /* 0x000000ff0000720c */ /* 0x000fe20001724270 */
[-C--:B0-----:R-:W-:Y:S02]  /*20b0*/  IMAD R8, R103, R6.reuse, RZ ;  /* 0x0000000667087224 */ /* 0x081fe400078e02ff */
[----:B------:R-:W-:-:S04]  /*20c0*/  IMAD.WIDE.U32 R104, R102, R6, R4 ;  /* 0x0000000666687225 */ /* 0x000fc800078e0004 */
[----:B------:R-:W-:-:S04]  /*20d0*/  IMAD R5, R102, R7, R8 ;  /* 0x0000000766057224 */ /* 0x000fc800078e0208 */
[----:B------:R-:W-:Y:S01]  /*20e0*/  IMAD.IADD R9, R105, 0x1, R5 ;  /* 0x0000000169097824 */ /* 0x000fe200078e0205 */
[----:B------:R-:W-:Y:S06]  /*20f0*/  @!P0 BRA `(.L_x_34) ;  /* 0x0000002c00248947 */ /* 0x000fec0003800000 */
[----:B------:R-:W0:Y:S01]  /*2100*/  LDC.64 R106, c[0x0][0x5b8] ;  /* 0x00016e00ff6a7b82 */ /* 0x000e220000000a00 */
[----:B------:R-:W-:-:S07]  /*2110*/  ULDC.64 UR4, c[0x0][0x5c0] ;  /* 0x0001700000047ab9 */ /* 0x000fce0000000a00 */
[----:B------:R-:W1:Y:S08]  /*2120*/  LDC.64 R108, c[0x0][0x5b0] ;  /* 0x00016c00ff6c7b82 */ /* 0x000e700000000a00 */
[----:B------:R-:W2:Y:S01]  /*2130*/  LDC.64 R110, c[0x0][0x5a8] ;  /* 0x00016a00ff6e7b82 */ /* 0x000ea20000000a00 */
[-C--:B0-----:R-:W-:Y:S02]  /*2140*/  IMAD R8, R13, R106.reuse, RZ ;  /* 0x0000006a0d087224 */ /* 0x081fe400078e02ff */
[----:B------:R-:W-:-:S04]  /*2150*/  IMAD.WIDE.U32 R4, R2, R106, R10 ;  /* 0x0000006a02047225 */ /* 0x000fc800078e000a */
[----:B------:R-:W-:Y:S01]  /*2160*/  IMAD R105, R2, R107, R8 ;  /* 0x0000006b02697224 */ /* 0x000fe200078e0208 */
[----:B------:R-:W-:Y:S01]  /*2170*/  IADD3 R12, P0, R20, R4, RZ ;  /* 0x00000004140c7210 */ /* 0x000fe20007f1e0ff */
[----:B-1----:R-:W-:-:S03]  /*2180*/  IMAD R4, R103, R108, RZ ;  /* 0x0000006c67047224 */ /* 0x002fc600078e02ff */
[----:B------:R-:W-:Y:S01]  /*2190*/  IADD3.X R13, R21, R5, R105, P0, !PT ;  /* 0x00000005150d7210 */ /* 0x000fe200007fe469 */
[C---:B------:R-:W-:Y:S02]  /*21a0*/  IMAD R107, R102.reuse, R109, R4 ;  /* 0x0000006d666b7224 */ /* 0x040fe400078e0204 */
[----:B------:R-:W-:-:S04]  /*21b0*/  IMAD.WIDE.U32 R4, R102, R108, R12 ;  /* 0x0000006c66047225 */ /* 0x000fc800078e000c */
[----:B------:R-:W-:Y:S01]  /*21c0*/  IMAD.IADD R5, R5, 0x1, R107 ;  /* 0x0000000105057824 */ /* 0x000fe200078e026b */
[----:B--2---:R-:W-:-:S04]  /*21d0*/  LEA R14, P0, R4, R110, 0x1 ;  /* 0x0000006e040e7211 */ /* 0x004fc800078008ff */
[----:B------:R-:W-:-:S05]  /*21e0*/  LEA.HI.X R15, R4, R111, R5, 0x1, P0 ;  /* 0x0000006f040f7211 */ /* 0x000fca00000f0c05 */
[----:B------:R-:W2:Y:S01]  /*21f0*/  @P1 LDG.E.LTC128B.U16 R19, desc[UR36][R14.64] ;  /* 0x000000240e131981 */ /* 0x000ea2000c1e1520 */
[----:B------:R-:W-:Y:S01]  /*2200*/  IMAD.WIDE.U32 R4, R102, R108, R20 ;  /* 0x0000006c66047225 */ /* 0x000fe200078e0014 */
[----:B------:R-:W-:Y:S02]  /*2210*/  BSSY B1, `(.L_x_35) ;  /* 0x0000015000017945 */ /* 0x000fe40003800000 */
[----:B------:R-:W-:-:S04]  /*2220*/  IADD3 R98, P0, R10, R4, RZ ;  /* 0x000000040a627210 */ /* 0x000fc80007f1e0ff */
[----:B------:R-:W-:Y:S02]  /*2230*/  IADD3.X R99, R11, R107, R5, P0, !PT ;  /* 0x0000006b0b637210 */ /* 0x000fe400007fe405 */
[----:B------:R-:W-:Y:S01]  /*2240*/  LEA R8, P0, R104, UR4, 0x1 ;  /* 0x0000000468087c11 */ /* 0x000fe2000f8008ff */
[----:B------:R-:W-:-:S03]  /*2250*/  IMAD.WIDE.U32 R98, R2, R106, R98 ;  /* 0x0000006a02627225 */ /* 0x000fc600078e0062 */
[----:B------:R-:W-:Y:S02]  /*2260*/  LEA.HI.X R9, R104, UR5, R9, 0x1, P0 ;  /* 0x0000000568097c11 */ /* 0x000fe400080f0c09 */
[----:B------:R-:W-:-:S04]  /*2270*/  ISETP.GT.AND P0, PT, R3, 0x1, PT ;  /* 0x000000010300780c */ /* 0x000fc80003f04270 */
[----:B------:R-:W-:Y:S01]  /*2280*/  ISETP.GT.AND P3, PT, R0, RZ, P0 ;  /* 0x000000ff0000720c */ /* 0x000fe20000764270 */
[----:B--2---:R-:W-:-:S04]  /*2290*/  IMAD.U32 R4, R19, 0x10000, RZ ;  /* 0x0001000013047824 */ /* 0x004fc800078e00ff */
[----:B------:R-:W-:Y:S01]  /*22a0*/  FMUL R5, R4, R89 ;  /* 0x0000005904057220 */ /* 0x000fe20000400000 */
[----:B------:R-:W-:-:S03]  /*22b0*/  LEA R4, P4, R98, R110, 0x1 ;  /* 0x0000006e62047211 */ /* 0x000fc600078808ff */
[----:B------:R-:W-:-:S05]  /*22c0*/  FFMA R5, R24, R88, R5 ;  /* 0x0000005818057223 */ /* 0x000fca0000000005 */
[----:B------:R-:W-:Y:S01]  /*22d0*/  F2FP.BF16.F32.PACK_AB R14, RZ, R5 ;  /* 0x00000005ff0e723e */ /* 0x000fe200000010ff */
[----:B------:R-:W-:-:S03]  /*22e0*/  IMAD.IADD R5, R105, 0x1, R99 ;  /* 0x0000000169057824 */ /* 0x000fc600078e0263 */
[----:B------:R-:W-:Y:S01]  /*22f0*/  PRMT R15, R14, 0x7610, R15 ;  /* 0x000076100e0f7816 */ /* 0x000fe2000000000f */
[----:B------:R-:W-:Y:S01]  /*2300*/  IMAD.SHL.U32 R14, R108, 0x8, RZ ;  /* 0x000000086c0e7824 */ /* 0x000fe200078e00ff */
[----:B------:R-:W-:-:S03]  /*2310*/  LEA.HI.X R5, R98, R111, R5, 0x1, P4 ;  /* 0x0000006f62057211 */ /* 0x000fc600020f0c05 */
[----:B------:R0:W-:Y:S02]  /*2320*/  @P1 STG.E.U16 desc[UR36][R8.64], R15 ;  /* 0x0000000f08001986 */ /* 0x0001e4000c101524 */
[----:B0-----:R-:W-:Y:S01]  /*2330*/  SHF.L.U64.HI R15, R108, 0x3, R109 ;  /* 0x000000036c0f7819 */ /* 0x001fe2000001026d */
[----:B------:R-:W-:Y:S06]  /*2340*/  @!P3 BRA `(.L_x_36) ;  /* 0x000000000004b947 */ /* 0x000fec0003800000 */
[----:B------:R0:W5:Y:S02]  /*2350*/  LDG.E.LTC128B.U16 R19, desc[UR36][R4.64+0x2] ;  /* 0x0000022404137981 */ /* 0x000164000c1e1520 */
.L_x_36:
[----:B------:R-:W-:Y:S05]  /*2360*/  BSYNC B1 ;  /* 0x0000000000017941 */ /* 0x000fea0003800000 */
.L_x_35:
[----:B------:R-:W-:Y:S01]  /*2370*/  IMAD.WIDE.U32 R14, R102, R108, R14 ;  /* 0x0000006c660e7225 */ /* 0x000fe200078e000e */
[----:B------:R-:W-:-:S03]  /*2380*/  ISETP.GT.AND P2, PT, R0, 0x8, P2 ;  /* 0x000000080000780c */ /* 0x000fc60001744270 */
[----:B-----5:R-:W-:Y:S02]  /*2390*/  IMAD.U32 R22, R19, 0x10000, RZ ;  /* 0x0001000013167824 */ /* 0x020fe400078e00ff */
[----:B------:R-:W-:Y:S01]  /*23a0*/  IMAD.IADD R107, R107, 0x1, R15 ;  /* 0x000000016b6b7824 */ /* 0x000fe200078e020f */
[----:B------:R-:W-:Y:S01]  /*23b0*/  IADD3 R15, P1, R12, R14, RZ ;  /* 0x0000000e0c0f7210 */ /* 0x000fe20007f3e0ff */
[----:B------:R-:W-:-:S04]  /*23c0*/  FMUL R22, R22, R89 ;  /* 0x0000005916167220 */ /* 0x000fc80000400000 */
[----:B------:R-:W-:Y:S01]  /*23d0*/  FFMA R22, R25, R88, R22 ;  /* 0x0000005819167223 */ /* 0x000fe20000000016 */
[----:B------:R-:W-:Y:S01]  /*23e0*/  IMAD.X R24, R107, 0x1, R13, P1 ;  /* 0x000000016b187824 */ /* 0x000fe200008e060d */
[----:B------:R-:W-:-:S03]  /*23f0*/  LEA R12, P1, R15, R110, 0x1 ;  /* 0x0000006e0f0c7211 */ /* 0x000fc600078208ff */
[----:B------:R-:W-:Y:S02]  /*2400*/  F2FP.BF16.F32.PACK_AB R22, RZ, R22 ;  /* 0x00000016ff16723e */ /* 0x000fe400000010ff */
[----:B------:R-:W-:-:S03]  /*2410*/  LEA.HI.X R13, R15, R111, R24, 0x1, P1 ;  /* 0x0000006f0f0d7211 */ /* 0x000fc600008f0c18 */
[----:B------:R1:W-:Y:S04]  /*2420*/  @P3 STG.E.U16 desc[UR36][R8.64+0x2], R22 ;  /* 0x0000021608003986 */ /* 0x0003e8000c101524 */
[----:B------:R-:W2:Y:S01]  /*2430*/  @P2 LDG.E.LTC128B.U16 R19, desc[UR36][R12.64] ;  /* 0x000000240c132981 */ /* 0x000ea2000c1e1520 */
[----:B------:R-:W-:Y:S01]  /*2440*/  IADD3 R14, P1, P3, R10, R14, R20 ;  /* 0x0000000e0a0e7210 */ /* 0x000fe20007b3e014 */
[----:B------:R-:W-:Y:S01]  /*2450*/  BSSY B1, `(.L_x_37) ;  /* 0x0000011000017945 */ /* 0x000fe20003800000 */
[----:B------:R-:W-:Y:S02]  /*2460*/  SHF.L.U64.HI R7, R6, 0x4, R7 ;  /* 0x0000000406077819 */ /* 0x000fe40000010207 */
[----:B------:R-:W-:Y:S02]  /*2470*/  IADD3.X R15, R11, R107, R21, P1, P3 ;  /* 0x0000006b0b0f7210 */ /* 0x000fe40000fe6415 */
[----:B------:R-:W-:Y:S01]  /*2480*/  ISETP.GT.AND P0, PT, R0, 0x8, P0 ;  /* 0x000000080000780c */ /* 0x000fe20000704270 */
[----:B------:R-:W-:-:S04]  /*2490*/  IMAD.WIDE.U32 R14, R2, R106, R14 ;  /* 0x0000006a020e7225 */ /* 0x000fc800078e000e */
[----:B------:R-:W-:Y:S02]  /*24a0*/  IMAD.IADD R2, R105, 0x1, R15 ;  /* 0x0000000169027824 */ /* 0x000fe400078e020f */
[----:B--2---:R-:W-:-:S04]  /*24b0*/  IMAD.U32 R10, R19, 0x10000, RZ ;  /* 0x00010000130a7824 */ /* 0x004fc800078e00ff */
[----:B------:R-:W-:Y:S01]  /*24c0*/  FMUL R11, R10, R89 ;  /* 0x000000590a0b7220 */ /* 0x000fe20000400000 */
[----:B------:R-:W-:Y:S02]  /*24d0*/  LEA R10, P1, R6, R8, 0x4 ;  /* 0x00000008060a7211 */ /* 0x000fe400078220ff */
[----:B------:R-:W-:Y:S01]  /*24e0*/  LEA R6, P3, R14, R110, 0x1 ;  /* 0x0000006e0e067211 */ /* 0x000fe200078608ff */
[----:B------:R-:W-:-:S05]  /*24f0*/  FFMA R11, R26, R88, R11 ;  /* 0x000000581a0b7223 */ /* 0x000fca000000000b */
[----:B------:R-:W-:Y:S01]  /*2500*/  F2FP.BF16.F32.PACK_AB R12, RZ, R11 ;  /* 0x0000000bff0c723e */ /* 0x000fe200000010ff */
[----:B------:R-:W-:Y:S01]  /*2510*/  IMAD.X R11, R7, 0x1, R9, P1 ;  /* 0x00000001070b7824 */ /* 0x000fe200008e0609 */
[----:B------:R-:W-:-:S04]  /*2520*/  LEA.HI.X R7, R14, R111, R2, 0x1, P3 ;  /* 0x0000006f0e077211 */ /* 0x000fc800018f0c02 */
[----:B------:R1:W-:Y:S01]  /*2530*/  @P2 STG.E.U16 desc[UR36][R10.64], R12 ;  /* 0x0000000c0a002986 */ /* 0x0003e2000c101524 */
[----:B------:R-:W-:Y:S05]  /*2540*/  @!P0 BRA `(.L_x_38) ;  /* 0x0000000000048947 */ /* 0x000fea0003800000 */
[----:B------:R2:W5:Y:S02]  /*2550*/  LDG.E.LTC128B.U16 R19, desc[UR36][R6.64+0x2] ;  /* 0x0000022406137981 */ /* 0x000564000c1e1520 */
.L_x_38:
[----:B------:R-:W-:Y:S05]  /*2560*/  BSYNC B1 ;  /* 0x0000000000017941 */ /* 0x000fea0003800000 */
.L_x_37:
[----:B-----5:R-:W-:Y:S01]  /*2570*/  IMAD.U32 R2, R19, 0x10000, RZ ;  /* 0x0001000013027824 */ /* 0x020fe200078e00ff */
[----:B------:R-:W-:Y:S01]  /*2580*/  ISETP.GT.AND P1, PT, R3, 0x8, PT ;  /* 0x000000080300780c */ /* 0x000fe20003f24270 */
[----:B------:R-:W-:Y:S02]  /*2590*/  BSSY B1, `(.L_x_39) ;  /* 0x0000008000017945 */ /* 0x000fe40003800000 */
[----:B------:R-:W-:Y:S01]  /*25a0*/  FMUL R2, R2, R89 ;  /* 0x0000005902027220 */ /* 0x000fe20000400000 */
[----:B------:R-:W-:-:S03]  /*25b0*/  ISETP.GT.AND P2, PT, R0, RZ, P1 ;  /* 0x000000ff0000720c */ /* 0x000fc60000f44270 */
[----:B------:R-:W-:-:S05]  /*25c0*/  FFMA R2, R27, R88, R2 ;  /* 0x000000581b027223 */ /* 0x000fca0000000002 */
[----:B------:R-:W-:-:S05]  /*25d0*/  F2FP.BF16.F32.PACK_AB R2, RZ, R2 ;  /* 0x00000002ff02723e */ /* 0x000fca00000010ff */
[----:B------:R3:W-:Y:S01]  /*25e0*/  @P0 STG.E.U16 desc[UR36][R10.64+0x2], R2 ;  /* 0x000002020a000986 */ /* 0x0007e2000c101524 */
[----:B------:R-:W-:Y:S05]  /*25f0*/  @!P2 BRA `(.L_x_40) ;  /* 0x000000000004a947 */ /* 0x000fea0003800000 */
[----:B------:R4:W5:Y:S02]  /*2600*/  LDG.E.LTC128B.U16 R19, desc[UR36][R4.64+0x10] ;  /* 0x0000102404137981 */ /* 0x000964000c1e1520 */
.L_x_40:
[----:B------:R-:W-:Y:S05]  /*2610*/  BSYNC B1 ;  /* 0x0000000000017941 */ /* 0x000fea0003800000 */
.L_x_39:
[----:B---3-5:R-:W-:Y:S01]  /*2620*/  IMAD.U32 R2, R19, 0x10000, RZ ;  /* 0x0001000013027824 */ /* 0x028fe200078e00ff */
        /* <DEDUP_REMOVED lines=9> */
.L_x_42:
[----:B------:R-:W-:Y:S05]  /*26c0*/  BSYNC B1 ;  /* 0x0000000000017941 */ /* 0x000fea0003800000 */
.L_x_41:
[----:B-----5:R-:W-:Y:S01]  /*26d0*/  IMAD.U32 R2, R19, 0x10000, RZ ;  /* 0x0001000013027824 */ /* 0x020fe200078e00ff */
[----:B------:R-:W-:Y:S01]  /*26e0*/  ISETP.GT.AND P1, PT, R0, 0x8, P1 ;  /* 0x000000080000780c */ /* 0x000fe20000f24270 */
[----:B------:R-:W-:Y:S02]  /*26f0*/  BSSY B1, `(.L_x_43) ;  /* 0x0000007000017945 */ /* 0x000fe40003800000 */
[----:B------:R-:W-:-:S04]  /*2700*/  FMUL R2, R2, R89 ;  /* 0x0000005902027220 */ /* 0x000fc80000400000 */
[----:B------:R-:W-:-:S05]  /*2710*/  FFMA R2, R29, R88, R2 ;  /* 0x000000581d027223 */ /* 0x000fca0000000002 */
[----:B------:R-:W-:-:S05]  /*2720*/  F2FP.BF16.F32.PACK_AB R2, RZ, R2 ;  /* 0x00000002ff02723e */ /* 0x000fca00000010ff */
[----:B------:R0:W-:Y:S01]  /*2730*/  @P3 STG.E.U16 desc[UR36][R8.64+0x12], R2 ;  /* 0x0000120208003986 */ /* 0x0001e2000c101524 */
[----:B------:R-:W-:Y:S05]  /*2740*/  @!P1 BRA `(.L_x_44) ;  /* 0x0000000000049947 */ /* 0x000fea0003800000 */
[----:B------:R0:W5:Y:S02]  /*2750*/  LDG.E.LTC128B.U16 R19, desc[UR36][R6.64+0x10] ;  /* 0x0000102406137981 */ /* 0x000164000c1e1520 */
.L_x_44:
[----:B------:R-:W-:Y:S05]  /*2760*/  BSYNC B1 ;  /* 0x0000000000017941 */ /* 0x000fea0003800000 */
.L_x_43:
[----:B0----5:R-:W-:Y:S01]  /*2770*/  IMAD.U32 R2, R19, 0x10000, RZ ;  /* 0x0001000013027824 */ /* 0x021fe200078e00ff */
[----:B------:R-:W-:Y:S01]  /*2780*/  ISETP.GT.AND P0, PT, R0, 0x8, P0 ;  /* 0x000000080000780c */ /* 0x000fe20000704270 */
[----:B------:R-:W-:Y:S02]  /*2790*/  BSSY B1, `(.L_x_45) ;  /* 0x0000007000017945 */ /* 0x000fe40003800000 */
[----:B---3--:R-:W-:-:S04]  /*27a0*/  FMUL R13, R2, R89 ;  /* 0x00000059020d7220 */ /* 0x008fc80000400000 */
[----:B------:R-:W-:-:S05]  /*27b0*/  FFMA R13, R30, R88, R13 ;  /* 0x000000581e0d7223 */ /* 0x000fca000000000d */
[----:B------:R-:W-:-:S05]  /*27c0*/  F2FP.BF16.F32.PACK_AB R13, RZ, R13 ;  /* 0x0000000dff0d723e */ /* 0x000fca00000010ff */
[----:B------:R0:W-:Y:S01]  /*27d0*/  @P1 STG.E.U16 desc[UR36][R10.64+0x10], R13 ;  /* 0x0000100d0a001986 */ /* 0x0001e2000c101524 */
[----:B------:R-:W-:Y:S05]  /*27e0*/  @!P0 BRA `(.L_x_46) ;  /* 0x0000000000048947 */ /* 0x000fea0003800000 */
[----:B------:R3:W5:Y:S02]  /*27f0*/  LDG.E.LTC128B.U16 R19, desc[UR36][R6.64+0x12] ;  /* 0x0000122406137981 */ /* 0x000764000c1e1520 */
.L_x_46:
[----:B------:R-:W-:Y:S05]  /*2800*/  BSYNC B1 ;  /* 0x0000000000017941 */ /* 0x000fea0003800000 */
.L_x_45:
        /* <DEDUP_REMOVED lines=10> */
.L_x_48:
[----:B------:R-:W-:Y:S05]  /*28b0*/  BSYNC B1 ;  /* 0x0000000000017941 */ /* 0x000fea0003800000 */
.L_x_47:
[----:B0----5:R-:W-:Y:S01]  /*28c0*/  IMAD.U32 R2, R19, 0x10000, RZ ;  /* 0x0001000013027824 */ /* 0x021fe200078e00ff */
        /* <DEDUP_REMOVED lines=9> */
.L_x_50:
[----:B------:R-:W-:Y:S05]  /*2960*/  BSYNC B1 ;  /* 0x0000000000017941 */ /* 0x000fea0003800000 */
.L_x_49:
        /* <DEDUP_REMOVED lines=9> */
.L_x_52:
[----:B------:R-:W-:Y:S05]  /*2a00*/  BSYNC B1 ;  /* 0x0000000000017941 */ /* 0x000fea0003800000 */
.L_x_51:
[----:B0----5:R-:W-:Y:S01]  /*2a10*/  IMAD.U32 R2, R19, 0x10000, RZ ;  /* 0x0001000013027824 */ /* 0x021fe200078e00ff */
        /* <DEDUP_REMOVED lines=8> */
.L_x_54:
[----:B------:R-:W-:Y:S05]  /*2aa0*/  BSYNC B1 ;  /* 0x0000000000017941 */ /* 0x000fea0003800000 */
.L_x_53:
        /* <DEDUP_REMOVED lines=10> */
.L_x_56:
[----:B------:R-:W-:Y:S05]  /*2b50*/  BSYNC B1 ;  /* 0x0000000000017941 */ /* 0x000fea0003800000 */
.L_x_55:
        /* <DEDUP_REMOVED lines=10> */
.L_x_58:
[----:B------:R-:W-:Y:S05]  /*2c00*/  BSYNC B1 ;  /* 0x0000000000017941 */ /* 0x000fea0003800000 */
.L_x_57:
        /* <DEDUP_REMOVED lines=9> */
.L_x_60:
[----:B------:R-:W-:Y:S05]  /*2ca0*/  BSYNC B1 ;  /* 0x0000000000017941 */ /* 0x000fea0003800000 */
.L_x_59:
        /* <DEDUP_REMOVED lines=9> */
.L_x_62:
[----:B------:R-:W-:Y:S05]  /*2d40*/  BSYNC B1 ;  /* 0x0000000000017941 */ /* 0x000fea0003800000 */
.L_x_61:
        /* <DEDUP_REMOVED lines=10> */
.L_x_64:
[----:B------:R-:W-:Y:S05]  /*2df0*/  BSYNC B1 ;  /* 0x0000000000017941 */ /* 0x000fea0003800000 */
.L_x_63:
        /* <DEDUP_REMOVED lines=10> */
.L_x_66:
[----:B------:R-:W-:Y:S05]  /*2ea0*/  BSYNC B1 ;  /* 0x0000000000017941 */ /* 0x000fea0003800000 */
.L_x_65:
        /* <DEDUP_REMOVED lines=9> */
.L_x_68:
[----:B------:R-:W-:Y:S05]  /*2f40*/  BSYNC B1 ;  /* 0x0000000000017941 */ /* 0x000fea0003800000 */
.L_x_67:
        /* <DEDUP_REMOVED lines=9> */
.L_x_70:
[----:B------:R-:W-:Y:S05]  /*2fe0*/  BSYNC B1 ;  /* 0x0000000000017941 */ /* 0x000fea0003800000 */
.L_x_69:
        /* <DEDUP_REMOVED lines=10> */
.L_x_72:
[----:B------:R-:W-:Y:S05]  /*3090*/  BSYNC B1 ;  /* 0x0000000000017941 */ /* 0x000fea0003800000 */
.L_x_71:
        /* <DEDUP_REMOVED lines=10> */
.L_x_74:
[----:B------:R-:W-:Y:S05]  /*3140*/  BSYNC B1 ;  /* 0x0000000000017941 */ /* 0x000fea0003800000 */
.L_x_73:
        /* <DEDUP_REMOVED lines=9> */
.L_x_76:
[----:B------:R-:W-:Y:S05]  /*31e0*/  BSYNC B1 ;  /* 0x0000000000017941 */ /* 0x000fea0003800000 */
.L_x_75:
        /* <DEDUP_REMOVED lines=9> */
.L_x_78:
[----:B------:R-:W-:Y:S05]  /*3280*/  BSYNC B1 ;  /* 0x0000000000017941 */ /* 0x000fea0003800000 */
.L_x_77:
        /* <DEDUP_REMOVED lines=10> */
.L_x_80:
[----:B------:R-:W-:Y:S05]  /*3330*/  BSYNC B1 ;  /* 0x0000000000017941 */ /* 0x000fea0003800000 */
.L_x_79:
        /* <DEDUP_REMOVED lines=10> */
.L_x_82:
[----:B------:R-:W-:Y:S05]  /*33e0*/  BSYNC B1 ;  /* 0x0000000000017941 */ /* 0x000fea0003800000 */
.L_x_81:
        /* <DEDUP_REMOVED lines=9> */
.L_x_84:
[----:B------:R-:W-:Y:S05]  /*3480*/  BSYNC B1 ;  /* 0x0000000000017941 */ /* 0x000fea0003800000 */
.L_x_83:
        /* <DEDUP_REMOVED lines=9> */
.L_x_86:
[----:B------:R-:W-:Y:S05]  /*3520*/  BSYNC B1 ;  /* 0x0000000000017941 */ /* 0x000fea0003800000 */
.L_x_85:
        /* <DEDUP_REMOVED lines=10> */
.L_x_88:
[----:B------:R-:W-:Y:S05]  /*35d0*/  BSYNC B1 ;  /* 0x0000000000017941 */ /* 0x000fea0003800000 */
.L_x_87:
        /* <DEDUP_REMOVED lines=10> */
.L_x_90:
[----:B------:R-:W-:Y:S05]  /*3680*/  BSYNC B1 ;  /* 0x0000000000017941 */ /* 0x000fea0003800000 */
.L_x_89:
        /* <DEDUP_REMOVED lines=9> */
.L_x_92:
[----:B------:R-:W-:Y:S05]  /*3720*/  BSYNC B1 ;  /* 0x0000000000017941 */ /* 0x000fea0003800000 */
.L_x_91:
        /* <DEDUP_REMOVED lines=9> */
.L_x_94:
[----:B------:R-:W-:Y:S05]  /*37c0*/  BSYNC B1 ;  /* 0x0000000000017941 */ /* 0x000fea0003800000 */
.L_x_93:
        /* <DEDUP_REMOVED lines=10> */
.L_x_96:
[----:B------:R-:W-:Y:S05]  /*3870*/  BSYNC B1 ;  /* 0x0000000000017941 */ /* 0x000fea0003800000 */
.L_x_95:
        /* <DEDUP_REMOVED lines=10> */
.L_x_98:
[----:B------:R-:W-:Y:S05]  /*3920*/  BSYNC B1 ;  /* 0x0000000000017941 */ /* 0x000fea0003800000 */
.L_x_97:
        /* <DEDUP_REMOVED lines=9> */
.L_x_100:
[----:B------:R-:W-:Y:S05]  /*39c0*/  BSYNC B1 ;  /* 0x0000000000017941 */ /* 0x000fea0003800000 */
.L_x_99:
        /* <DEDUP_REMOVED lines=9> */
.L_x_102:
[----:B------:R-:W-:Y:S05]  /*3a60*/  BSYNC B1 ;  /* 0x0000000000017941 */ /* 0x000fea0003800000 */
.L_x_101:
        /* <DEDUP_REMOVED lines=10> */
.L_x_104:
[----:B------:R-:W-:Y:S05]  /*3b10*/  BSYNC B1 ;  /* 0x0000000000017941 */ /* 0x000fea0003800000 */
.L_x_103:
        /* <DEDUP_REMOVED lines=10> */
.L_x_106:
[----:B------:R-:W-:Y:S05]  /*3bc0*/  BSYNC B1 ;  /* 0x0000000000017941 */ /* 0x000fea0003800000 */
.L_x_105:
        /* <DEDUP_REMOVED lines=9> */
.L_x_108:
[----:B------:R-:W-:Y:S05]  /*3c60*/  BSYNC B1 ;  /* 0x0000000000017941 */ /* 0x000fea0003800000 */
.L_x_107:
        /* <DEDUP_REMOVED lines=9> */
.L_x_110:
[----:B------:R-:W-:Y:S05]  /*3d00*/  BSYNC B1 ;  /* 0x0000000000017941 */ /* 0x000fea0003800000 */
.L_x_109:
        /* <DEDUP_REMOVED lines=10> */
.L_x_112:
[----:B------:R-:W-:Y:S05]  /*3db0*/  BSYNC B1 ;  /* 0x0000000000017941 */ /* 0x000fea0003800000 */
.L_x_111:
        /* <DEDUP_REMOVED lines=10> */
.L_x_114:
[----:B------:R-:W-:Y:S05]  /*3e60*/  BSYNC B1 ;  /* 0x0000000000017941 */ /* 0x000fea0003800000 */
.L_x_113:
        /* <DEDUP_REMOVED lines=9> */
.L_x_116:
[----:B------:R-:W-:Y:S05]  /*3f00*/  BSYNC B1 ;  /* 0x0000000000017941 */ /* 0x000fea0003800000 */
.L_x_115:
        /* <DEDUP_REMOVED lines=9> */
.L_x_118:
[----:B------:R-:W-:Y:S05]  /*3fa0*/  BSYNC B1 ;  /* 0x0000000000017941 */ /* 0x000fea0003800000 */
.L_x_117:
        /* <DEDUP_REMOVED lines=10> */
.L_x_120:
[----:B------:R-:W-:Y:S05]  /*4050*/  BSYNC B1 ;  /* 0x0000000000017941 */ /* 0x000fea0003800000 */
.L_x_119:
        /* <DEDUP_REMOVED lines=10> */
.L_x_122:
[----:B------:R-:W-:Y:S05]  /*4100*/  BSYNC B1 ;  /* 0x0000000000017941 */ /* 0x000fea0003800000 */
.L_x_121:
        /* <DEDUP_REMOVED lines=9> */
.L_x_124:
[----:B------:R-:W-:Y:S05]  /*41a0*/  BSYNC B1 ;  /* 0x0000000000017941 */ /* 0x000fea0003800000 */
.L_x_123:
        /* <DEDUP_REMOVED lines=9> */
.L_x_126:
[----:B------:R-:W-:Y:S05]  /*4240*/  BSYNC B1 ;  /* 0x0000000000017941 */ /* 0x000fea0003800000 */
.L_x_125:
        /* <DEDUP_REMOVED lines=10> */
.L_x_128:
[----:B------:R-:W-:Y:S05]  /*42f0*/  BSYNC B1 ;  /* 0x0000000000017941 */ /* 0x000fea0003800000 */
.L_x_127:
        /* <DEDUP_REMOVED lines=10> */
.L_x_130:
[----:B------:R-:W-:Y:S05]  /*43a0*/  BSYNC B1 ;  /* 0x0000000000017941 */ /* 0x000fea0003800000 */
.L_x_129:
        /* <DEDUP_REMOVED lines=9> */
.L_x_132:
[----:B------:R-:W-:Y:S05]  /*4440*/  BSYNC B1 ;  /* 0x0000000000017941 */ /* 0x000fea0003800000 */
.L_x_131:
        /* <DEDUP_REMOVED lines=9> */
.L_x_134:
[----:B------:R-:W-:Y:S05]  /*44e0*/  BSYNC B1 ;  /* 0x0000000000017941 */ /* 0x000fea0003800000 */
.L_x_133:
        /* <DEDUP_REMOVED lines=10> */
.L_x_136:
[----:B------:R-:W-:Y:S05]  /*4590*/  BSYNC B1 ;  /* 0x0000000000017941 */ /* 0x000fea0003800000 */
.L_x_135:
        /* <DEDUP_REMOVED lines=10> */
.L_x_138:
[----:B------:R-:W-:Y:S05]  /*4640*/  BSYNC B1 ;  /* 0x0000000000017941 */ /* 0x000fea0003800000 */
.L_x_137:
        /* <DEDUP_REMOVED lines=9> */
.L_x_140:
[----:B------:R-:W-:Y:S05]  /*46e0*/  BSYNC B1 ;  /* 0x0000000000017941 */ /* 0x000fea0003800000 */
.L_x_139:
        /* <DEDUP_REMOVED lines=9> */
.L_x_142:
[----:B------:R-:W-:Y:S05]  /*4780*/  BSYNC B1 ;  /* 0x0000000000017941 */ /* 0x000fea0003800000 */
.L_x_141:
        /* <DEDUP_REMOVED lines=10> */
.L_x_144:
[----:B------:R-:W-:Y:S05]  /*4830*/  BSYNC B1 ;  /* 0x0000000000017941 */ /* 0x000fea0003800000 */
.L_x_143:
        /* <DEDUP_REMOVED lines=10> */
.L_x_146:
[----:B------:R-:W-:Y:S05]  /*48e0*/  BSYNC B1 ;  /* 0x0000000000017941 */ /* 0x000fea0003800000 */
.L_x_145:
        /* <DEDUP_REMOVED lines=9> */
.L_x_148:
[----:B------:R-:W-:Y:S05]  /*4980*/  BSYNC B1 ;  /* 0x0000000000017941 */ /* 0x000fea0003800000 */
.L_x_147:
        /* <DEDUP_REMOVED lines=9> */
.L_x_150:
[----:B------:R-:W-:Y:S05]  /*4a20*/  BSYNC B1 ;  /* 0x0000000000017941 */ /* 0x000fea0003800000 */
.L_x_149:
        /* <DEDUP_REMOVED lines=10> */
.L_x_152:
[----:B------:R-:W-:Y:S05]  /*4ad0*/  BSYNC B1 ;  /* 0x0000000000017941 */ /* 0x000fea0003800000 */
.L_x_151:
[----:B0----5:R-:W-:Y:S01]  /*4ae0*/  IMAD.U32 R2, R19, 0x10000, RZ ;  /* 0x0001000013027824 */ /* 0x021fe200078e00ff */
[----:B------:R-:W-:Y:S01]  /*4af0*/  ISETP.GT.AND P0, PT, R3, 0x79, PT ;  /* 0x000000790300780c */ /* 0x000fe20003f04270 */
[----:B------:R-:W-:Y:S01]  /*4b00*/  @P2 IMAD.MOV.U32 R3, RZ, RZ, R9 ;  /* 0x000000ffff032224 */ /* 0x000fe200078e0009 */
[----:B------:R-:W-:Y:S01]  /*4b10*/  BSSY B1, `(.L_x_153) ;  /* 0x0000009000017945 */ /* 0x000fe20003800000 */
[----:B------:R-:W-:Y:S01]  /*4b20*/  FMUL R13, R2, R89 ;  /* 0x00000059020d7220 */ /* 0x000fe20000400000 */
[----:B------:R-:W-:Y:S01]  /*4b30*/  @P2 IMAD.MOV.U32 R2, RZ, RZ, R8 ;  /* 0x000000ffff022224 */ /* 0x000fe200078e0008 */
[----:B------:R-:W-:Y:S02]  /*4b40*/  ISETP.GT.AND P3, PT, R0, RZ, P0 ;  /* 0x000000ff0000720c */ /* 0x000fe40000764270 */
[----:B------:R-:W-:-:S05]  /*4b50*/  FFMA R13, R84, R88, R13 ;  /* 0x00000058540d7223 */ /* 0x000fca000000000d */
[----:B------:R-:W-:-:S05]  /*4b60*/  F2FP.BF16.F32.PACK_AB R13, RZ, R13 ;  /* 0x0000000dff0d723e */ /* 0x000fca00000010ff */
[----:B------:R0:W-:Y:S01]  /*4b70*/  @P2 STG.E.U16 desc[UR36][R2.64+0xf0], R13 ;  /* 0x0000f00d02002986 */ /* 0x0001e2000c101524 */
[----:B------:R-:W-:Y:S05]  /*4b80*/  @!P3 BRA `(.L_x_154) ;  /* 0x000000000004b947 */ /* 0x000fea0003800000 */
[----:B------:R0:W5:Y:S02]  /*4b90*/  LDG.E.LTC128B.U16 R19, desc[UR36][R4.64+0xf2] ;  /* 0x0000f22404137981 */ /* 0x000164000c1e1520 */
.L_x_154:
[----:B------:R-:W-:Y:S05]  /*4ba0*/  BSYNC B1 ;  /* 0x0000000000017941 */ /* 0x000fea0003800000 */
.L_x_153:
        /* <DEDUP_REMOVED lines=9> */
.L_x_156:
[----:B------:R-:W-:Y:S05]  /*4c40*/  BSYNC B1 ;  /* 0x0000000000017941 */ /* 0x000fea0003800000 */
.L_x_155:
[----:B0----5:R-:W-:Y:S01]  /*4c50*/  IMAD.U32 R2, R19, 0x10000, RZ ;  /* 0x0001000013027824 */ /* 0x021fe200078e00ff */
[----:B------:R-:W-:Y:S01]  /*4c60*/  ISETP.GT.AND P0, PT, R0, 0x8, P0 ;  /* 0x000000080000780c */ /* 0x000fe20000704270 */
[----:B------:R-:W-:Y:S02]  /*4c70*/  BSSY B1, `(.L_x_157) ;  /* 0x000000a000017945 */ /* 0x000fe40003800000 */
[----:B------:R-:W-:Y:S01]  /*4c80*/  FMUL R3, R2, R89 ;  /* 0x0000005902037220 */ /* 0x000fe20000400000 */
[----:B------:R-:W-:-:S03]  /*4c90*/  @P1 IMAD.MOV.U32 R2, RZ, RZ, R10 ;  /* 0x000000ffff021224 */ /* 0x000fc600078e000a */
[----:B------:R-:W-:-:S05]  /*4ca0*/  FFMA R3, R86, R88, R3 ;  /* 0x0000005856037223 */ /* 0x000fca0000000003 */
[----:B------:R-:W-:-:S04]  /*4cb0*/  F2FP.BF16.F32.PACK_AB R3, RZ, R3 ;  /* 0x00000003ff03723e */ /* 0x000fc800000010ff */
[----:B----4-:R-:W-:Y:S01]  /*4cc0*/  PRMT R4, R3, 0x7610, R4 ;  /* 0x0000761003047816 */ /* 0x010fe20000000004 */
[----:B------:R-:W-:-:S05]  /*4cd0*/  @P1 IMAD.MOV.U32 R3, RZ, RZ, R11 ;  /* 0x000000ffff031224 */ /* 0x000fca00078e000b */
[----:B------:R0:W-:Y:S01]  /*4ce0*/  @P1 STG.E.U16 desc[UR36][R2.64+0xf0], R4 ;  /* 0x0000f00402001986 */ /* 0x0001e2000c101524 */
[----:B------:R-:W-:Y:S05]  /*4cf0*/  @!P0 BRA `(.L_x_158) ;  /* 0x0000000000048947 */ /* 0x000fea0003800000 */
[----:B------:R4:W5:Y:S02]  /*4d00*/  LDG.E.LTC128B.U16 R19, desc[UR36][R6.64+0xf2] ;  /* 0x0000f22406137981 */ /* 0x000964000c1e1520 */
.L_x_158:
[----:B------:R-:W-:Y:S05]  /*4d10*/  BSYNC B1 ;  /* 0x0000000000017941 */ /* 0x000fea0003800000 */
.L_x_157:
[----:B------:R-:W-:Y:S05]  /*4d20*/  @!P0 BRA `(.L_x_159) ;  /* 0x0000001000e88947 */ /* 0x000fea0003800000 */
[----:B-----5:R-:W-:-:S04]  /*4d30*/  IMAD.U32 R0, R19, 0x10000, RZ ;  /* 0x0001000013007824 */ /* 0x020fc800078e00ff */
[----:B------:R-:W-:-:S04]  /*4d40*/  FMUL R0, R0, R89 ;  /* 0x0000005900007220 */ /* 0x000fc80000400000 */
[----:B------:R-:W-:-:S05]  /*4d50*/  FFMA R0, R87, R88, R0 ;  /* 0x0000005857007223 */ /* 0x000fca0000000000 */
[----:B------:R-:W-:-:S05]  /*4d60*/  F2FP.BF16.F32.PACK_AB R0, RZ, R0 ;  /* 0x00000000ff00723e */ /* 0x000fca00000010ff */
[----:B------:R0:W-:Y:S01]  /*4d70*/  STG.E.U16 desc[UR36][R10.64+0xf2], R0 ;  /* 0x0000f2000a007986 */ /* 0x0001e2000c101524 */
[----:B------:R-:W-:Y:S05]  /*4d80*/  BRA `(.L_x_159) ;  /* 0x0000001000d07947 */ /* 0x000fea0003800000 */
.L_x_34:
[----:B------:R-:W-:Y:S01]  /*4d90*/  ISETP.GT.AND P0, PT, R3, 0x1, PT ;  /* 0x000000010300780c */ /* 0x000fe20003f04270 */
[----:B------:R-:W-:Y:S01]  /*4da0*/  ULDC.64 UR4, c[0x0][0x5c0] ;  /* 0x0001700000047ab9 */ /* 0x000fe20000000a00 */
[-C--:B------:R-:W-:Y:S01]  /*4db0*/  FMUL R24, R24, R88.reuse ;  /* 0x0000005818187220 */ /* 0x080fe20000400000 */
[-C--:B------:R-:W-:Y:S01]  /*4dc0*/  FMUL R25, R25, R88.reuse ;  /* 0x0000005819197220 */ /* 0x080fe20000400000 */
[----:B------:R-:W-:Y:S01]  /*4dd0*/  ISETP.GT.AND P3, PT, R0, RZ, P0 ;  /* 0x000000ff0000720c */ /* 0x000fe20000764270 */
[-C--:B------:R-:W-:Y:S01]  /*4de0*/  FMUL R26, R26, R88.reuse ;  /* 0x000000581a1a7220 */ /* 0x080fe20000400000 */
[----:B------:R-:W-:Y:S01]  /*4df0*/  LEA R4, P4, R104, UR4, 0x1 ;  /* 0x0000000468047c11 */ /* 0x000fe2000f8808ff */
[----:B------:R-:W-:Y:S01]  /*4e00*/  FMUL R27, R27, R88 ;  /* 0x000000581b1b7220 */ /* 0x000fe20000400000 */
[----:B------:R-:W-:Y:S01]  /*4e10*/  F2FP.BF16.F32.PACK_AB R24, RZ, R24 ;  /* 0x00000018ff18723e */ /* 0x000fe200000010ff */
[-C--:B------:R-:W-:Y:S01]  /*4e20*/  FMUL R28, R28, R88.reuse ;  /* 0x000000581c1c7220 */ /* 0x080fe20000400000 */
[----:B------:R-:W-:Y:S01]  /*4e30*/  LEA.HI.X R5, R104, UR5, R9, 0x1, P4 ;  /* 0x0000000568057c11 */ /* 0x000fe2000a0f0c09 */
[-C--:B------:R-:W-:Y:S01]  /*4e40*/  FMUL R29, R29, R88.reuse ;  /* 0x000000581d1d7220 */ /* 0x080fe20000400000 */
[----:B------:R-:W-:Y:S01]  /*4e50*/  F2FP.BF16.F32.PACK_AB R25, RZ, R25 ;  /* 0x00000019ff19723e */ /* 0x000fe200000010ff */
[-C--:B------:R-:W-:Y:S01]  /*4e60*/  FMUL R30, R30, R88.reuse ;  /* 0x000000581e1e7220 */ /* 0x080fe20000400000 */
[----:B------:R-:W-:Y:S01]  /*4e70*/  SHF.L.U64.HI R7, R6, 0x4, R7 ;  /* 0x0000000406077819 */ /* 0x000fe20000010207 */
[----:B------:R-:W-:Y:S01]  /*4e80*/  @P1 STG.E.U16 desc[UR36][R4.64], R24 ;  /* 0x0000001804001986 */ /* 0x000fe2000c101524 */
[----:B------:R-:W-:Y:S01]  /*4e90*/  ISETP.GT.AND P1, PT, R3, 0x8, PT ;  /* 0x000000080300780c */ /* 0x000fe20003f24270 */
[----:B------:R-:W-:Y:S01]  /*4ea0*/  FMUL R31, R31, R88 ;  /* 0x000000581f1f7220 */ /* 0x000fe20000400000 */
[----:B------:R-:W-:Y:S01]  /*4eb0*/  ISETP.GT.AND P4, PT, R0, 0x8, P0 ;  /* 0x000000080000780c */ /* 0x000fe20000784270 */
[----:B------:R-:W-:Y:S01]  /*4ec0*/  @P3 STG.E.U16 desc[UR36][R4.64+0x2], R25 ;  /* 0x0000021904003986 */ /* 0x000fe2000c101524 */
[----:B------:R-:W-:Y:S01]  /*4ed0*/  LEA R6, P3, R6, R4, 0x4 ;  /* 0x0000000406067211 */ /* 0x000fe200078620ff */
[-C--:B------:R-:W-:Y:S01]  /*4ee0*/  FMUL R32, R32, R88.reuse ;  /* 0x0000005820207220 */ /* 0x080fe20000400000 */
[C---:B------:R-:W-:Y:S01]  /*4ef0*/  ISETP.GT.AND P2, PT, R0.reuse, 0x8, P2 ;  /* 0x000000080000780c */ /* 0x040fe20001744270 */
[-C--:B------:R-:W-:Y:S01]  /*4f00*/  FMUL R33, R33, R88.reuse ;  /* 0x0000005821217220 */ /* 0x080fe20000400000 */
[----:B------:R-:W-:Y:S01]  /*4f10*/  ISETP.GT.AND P0, PT, R3, 0x9, PT ;  /* 0x000000090300780c */ /* 0x000fe20003f04270 */
[----:B------:R-:W-:Y:S01]  /*4f20*/  IMAD.X R7, R7, 0x1, R5, P3 ;  /* 0x0000000107077824 */ /* 0x000fe200018e0605 */
[----:B------:R-:W-:Y:S01]  /*4f30*/  ISETP.GT.AND P5, PT, R0, RZ, P1 ;  /* 0x000000ff0000720c */ /* 0x000fe20000fa4270 */
[-C--:B------:R-:W-:Y:S01]  /*4f40*/  FMUL R34, R34, R88.reuse ;  /* 0x0000005822227220 */ /* 0x080fe20000400000 */
[----:B------:R-:W-:Y:S01]  /*4f50*/  ISETP.GT.AND P3, PT, R0, RZ, P0 ;  /* 0x000000ff0000720c */ /* 0x000fe20000764270 */
[----:B------:R-:W-:Y:S01]  /*4f60*/  FMUL R35, R35, R88 ;  /* 0x0000005823237220 */ /* 0x000fe20000400000 */
[----:B------:R-:W-:Y:S01]  /*4f70*/  F2FP.BF16.F32.PACK_AB R26, RZ, R26 ;  /* 0x0000001aff1a723e */ /* 0x000fe200000010ff */
[-C--:B------:R-:W-:Y:S01]  /*4f80*/  FMUL R36, R36, R88.reuse ;  /* 0x0000005824247220 */ /* 0x080fe20000400000 */
[----:B------:R-:W-:Y:S01]  /*4f90*/  F2FP.BF16.F32.PACK_AB R27, RZ, R27 ;  /* 0x0000001bff1b723e */ /* 0x000fe200000010ff */
[----:B------:R-:W-:Y:S01]  /*4fa0*/  FMUL R37, R37, R88 ;  /* 0x0000005825257220 */ /* 0x000fe20000400000 */
[----:B------:R-:W-:Y:S01]  /*4fb0*/  F2FP.BF16.F32.PACK_AB R28, RZ, R28 ;  /* 0x0000001cff1c723e */ /* 0x000fe200000010ff */
[----:B------:R-:W-:Y:S01]  /*4fc0*/  @P2 STG.E.U16 desc[UR36][R6.64], R26 ;  /* 0x0000001a06002986 */ /* 0x000fe2000c101524 */
[----:B------:R-:W-:Y:S01]  /*4fd0*/  F2FP.BF16.F32.PACK_AB R29, RZ, R29 ;  /* 0x0000001dff1d723e */ /* 0x000fe200000010ff */
[-C--:B------:R-:W-:Y:S01]  /*4fe0*/  FMUL R38, R38, R88.reuse ;  /* 0x0000005826267220 */ /* 0x080fe20000400000 */
[C---:B------:R-:W-:Y:S01]  /*4ff0*/  ISETP.GT.AND P2, PT, R0.reuse, 0x8, P1 ;  /* 0x000000080000780c */ /* 0x040fe20000f44270 */
[----:B------:R-:W-:Y:S01]  /*5000*/  @P4 STG.E.U16 desc[UR36][R6.64+0x2], R27 ;  /* 0x0000021b06004986 */ /* 0x000fe2000c101524 */
[----:B------:R-:W-:Y:S01]  /*5010*/  ISETP.GT.AND P1, PT, R3, 0x10, PT ;  /* 0x000000100300780c */ /* 0x000fe20003f24270 */
[----:B------:R-:W-:Y:S01]  /*5020*/  FMUL R39, R39, R88 ;  /* 0x0000005827277220 */ /* 0x000fe20000400000 */
[----:B------:R-:W-:Y:S01]  /*5030*/  F2FP.BF16.F32.PACK_AB R30, RZ, R30 ;  /* 0x0000001eff1e723e */ /* 0x000fe200000010ff */
[----:B------:R-:W-:Y:S01]  /*5040*/  @P5 STG.E.U16 desc[UR36][R4.64+0x10], R28 ;  /* 0x0000101c04005986 */ /* 0x000fe2000c101524 */
[----:B------:R-:W-:Y:S01]  /*5050*/  ISETP.GT.AND P4, PT, R0, RZ, P1 ;  /* 0x000000ff0000720c */ /* 0x000fe20000f84270 */
[-C--:B------:R-:W-:Y:S01]  /*5060*/  FMUL R40, R40, R88.reuse ;  /* 0x0000005828287220 */ /* 0x080fe20000400000 */
[----:B------:R-:W-:Y:S01]  /*5070*/  F2FP.BF16.F32.PACK_AB R31, RZ, R31 ;  /* 0x0000001fff1f723e */ /* 0x000fe200000010ff */
[----:B------:R-:W-:Y:S01]  /*5080*/  @P3 STG.E.U16 desc[UR36][R4.64+0x12], R29 ;  /* 0x0000121d04003986 */ /* 0x000fe2000c101524 */
[----:B------:R-:W-:Y:S01]  /*5090*/  ISETP.GT.AND P3, PT, R0, 0x8, P0 ;  /* 0x000000080000780c */ /* 0x000fe20000764270 */
[----:B------:R-:W-:Y:S01]  /*50a0*/  FMUL R41, R41, R88 ;  /* 0x0000005829297220 */ /* 0x000fe20000400000 */
[----:B------:R-:W-:Y:S01]  /*50b0*/  ISETP.GT.AND P0, PT, R3, 0x11, PT ;  /* 0x000000110300780c */ /* 0x000fe20003f04270 */
[----:B------:R-:W-:Y:S01]  /*50c0*/  @P2 STG.E.U16 desc[UR36][R6.64+0x10], R30 ;  /* 0x0000101e06002986 */ /* 0x000fe2000c101524 */
[----:B------:R-:W-:Y:S01]  /*50d0*/  F2FP.BF16.F32.PACK_AB R32, RZ, R32 ;  /* 0x00000020ff20723e */ /* 0x000fe200000010ff */
[-C--:B------:R-:W-:Y:S01]  /*50e0*/  FMUL R42, R42, R88.reuse ;  /* 0x000000582a2a7220 */ /* 0x080fe20000400000 */
[C---:B------:R-:W-:Y:S01]  /*50f0*/  ISETP.GT.AND P5, PT, R0.reuse, RZ, P0 ;  /* 0x000000ff0000720c */ /* 0x040fe200007a4270 */
[-C--:B------:R-:W-:Y:S01]  /*5100*/  FMUL R43, R43, R88.reuse ;  /* 0x000000582b2b7220 */ /* 0x080fe20000400000 */
[----:B------:R-:W-:Y:S01]  /*5110*/  ISETP.GT.AND P2, PT, R0, 0x8, P1 ;  /* 0x000000080000780c */ /* 0x000fe20000f44270 */
[-C--:B------:R-:W-:Y:S01]  /*5120*/  FMUL R44, R44, R88.reuse ;  /* 0x000000582c2c7220 */ /* 0x080fe20000400000 */
[----:B------:R-:W-:Y:S01]  /*5130*/  ISETP.GT.AND P1, PT, R3, 0x18, PT ;  /* 0x000000180300780c */ /* 0x000fe20003f24270 */
[-C--:B------:R-:W-:Y:S01]  /*5140*/  FMUL R45, R45, R88.reuse ;  /* 0x000000582d2d7220 */ /* 0x080fe20000400000 */
[----:B------:R-:W-:Y:S01]  /*5150*/  F2FP.BF16.F32.PACK_AB R33, RZ, R33 ;  /* 0x00000021ff21723e */ /* 0x000fe200000010ff */
[----:B------:R-:W-:Y:S01]  /*5160*/  @P3 STG.E.U16 desc[UR36][R6.64+0x12], R31 ;  /* 0x0000121f06003986 */ /* 0x000fe2000c101524 */
[----:B------:R-:W-:Y:S01]  /*5170*/  ISETP.GT.AND P3, PT, R0, 0x8, P0 ;  /* 0x000000080000780c */ /* 0x000fe20000764270 */
[-C--:B------:R-:W-:Y:S01]  /*5180*/  FMUL R46, R46, R88.reuse ;  /* 0x000000582e2e7220 */ /* 0x080fe20000400000 */
[----:B------:R-:W-:Y:S01]  /*5190*/  ISETP.GT.AND P0, PT, R3, 0x19, PT ;  /* 0x000000190300780c */ /* 0x000fe20003f04270 */
[----:B------:R-:W-:Y:S01]  /*51a0*/  @P4 STG.E.U16 desc[UR36][R4.64+0x20], R32 ;  /* 0x0000202004004986 */ /* 0x000fe2000c101524 */
[C---:B------:R-:W-:Y:S01]  /*51b0*/  ISETP.GT.AND P4, PT, R0.reuse, RZ, P1 ;  /* 0x000000ff0000720c */ /* 0x040fe20000f84270 */
[----:B------:R-:W-:Y:S01]  /*51c0*/  FMUL R47, R47, R88 ;  /* 0x000000582f2f7220 */ /* 0x000fe20000400000 */
[----:B------:R-:W-:Y:S01]  /*51d0*/  F2FP.BF16.F32.PACK_AB R34, RZ, R34 ;  /* 0x00000022ff22723e */ /* 0x000fe200000010ff */
[----:B------:R-:W-:Y:S01]  /*51e0*/  @P5 STG.E.U16 desc[UR36][R4.64+0x22], R33 ;  /* 0x0000222104005986 */ /* 0x000fe2000c101524 */
[----:B------:R-:W-:Y:S01]  /*51f0*/  ISETP.GT.AND P5, PT, R0, RZ, P0 ;  /* 0x000000ff0000720c */ /* 0x000fe200007a4270 */
[----:B------:R-:W-:Y:S01]  /*5200*/  FMUL R48, R48, R88 ;  /* 0x0000005830307220 */ /* 0x000fe20000400000 */
[----:B------:R-:W-:Y:S01]  /*5210*/  F2FP.BF16.F32.PACK_AB R35, RZ, R35 ;  /* 0x00000023ff23723e */ /* 0x000fe200000010ff */
[----:B------:R-:W-:Y:S01]  /*5220*/  @P2 STG.E.U16 desc[UR36][R6.64+0x20], R34 ;  /* 0x0000202206002986 */ /* 0x000fe2000c101524 */
[----:B------:R-:W-:Y:S01]  /*5230*/  F2FP.BF16.F32.PACK_AB R36, RZ, R36 ;  /* 0x00000024ff24723e */ /* 0x000fe200000010ff */
[-C--:B------:R-:W-:Y:S01]  /*5240*/  FMUL R49, R49, R88.reuse ;  /* 0x0000005831317220 */ /* 0x080fe20000400000 */
[----:B------:R-:W-:Y:S01]  /*5250*/  ISETP.GT.AND P2, PT, R0, 0x8, P1 ;  /* 0x000000080000780c */ /* 0x000fe20000f44270 */
[----:B------:R-:W-:Y:S01]  /*5260*/  @P3 STG.E.U16 desc[UR36][R6.64+0x22], R35 ;  /* 0x0000222306003986 */ /* 0x000fe2000c101524 */
[----:B------:R-:W-:Y:S01]  /*5270*/  ISETP.GT.AND P1, PT, R3, 0x20, PT ;  /* 0x000000200300780c */ /* 0x000fe20003f24270 */
[-C--:B------:R-:W-:Y:S01]  /*5280*/  FMUL R50, R50, R88.reuse ;  /* 0x0000005832327220 */ /* 0x080fe20000400000 */
[----:B------:R-:W-:Y:S01]  /*5290*/  F2FP.BF16.F32.PACK_AB R37, RZ, R37 ;  /* 0x00000025ff25723e */ /* 0x000fe200000010ff */
[----:B------:R-:W-:Y:S01]  /*52a0*/  @P4 STG.E.U16 desc[UR36][R4.64+0x30], R36 ;  /* 0x0000302404004986 */ /* 0x000fe2000c101524 */
[C---:B------:R-:W-:Y:S01]  /*52b0*/  ISETP.GT.AND P3, PT, R0.reuse, 0x8, P0 ;  /* 0x000000080000780c */ /* 0x040fe20000764270 */
[-C--:B------:R-:W-:Y:S01]  /*52c0*/  FMUL R51, R51, R88.reuse ;  /* 0x0000005833337220 */ /* 0x080fe20000400000 */
[----:B------:R-:W-:Y:S01]  /*52d0*/  ISETP.GT.AND P0, PT, R3, 0x21, PT ;  /* 0x000000210300780c */ /* 0x000fe20003f04270 */
[----:B------:R-:W-:Y:S01]  /*52e0*/  @P5 STG.E.U16 desc[UR36][R4.64+0x32], R37 ;  /* 0x0000322504005986 */ /* 0x000fe2000c101524 */
[----:B------:R-:W-:Y:S01]  /*52f0*/  ISETP.GT.AND P4, PT, R0, RZ, P1 ;  /* 0x000000ff0000720c */ /* 0x000fe20000f84270 */
[----:B------:R-:W-:Y:S01]  /*5300*/  FMUL R52, R52, R88 ;  /* 0x0000005834347220 */ /* 0x000fe20000400000 */
[----:B------:R-:W-:Y:S01]  /*5310*/  F2FP.BF16.F32.PACK_AB R38, RZ, R38 ;  /* 0x00000026ff26723e */ /* 0x000fe200000010ff */
[-C--:B------:R-:W-:Y:S01]  /*5320*/  FMUL R53, R53, R88.reuse ;  /* 0x0000005835357220 */ /* 0x080fe20000400000 */
        /* <DEDUP_REMOVED lines=113> */
[----:B------:R-:W-:Y:S01]  /*5a40*/  FMUL R87, R87, R88 ;  /* 0x0000005857577220 */ /* 0x000fe20000400000 */
[----:B------:R-:W-:Y:S01]  /*5a50*/  ISETP.GT.AND P0, PT, R3, 0x51, PT ;  /* 0x000000510300780c */ /* 0x000fe20003f04270 */
[----:B------:R-:W-:Y:S01]  /*5a60*/  @P5 STG.E.U16 desc[UR36][R4.64+0x92], R61 ;  /* 0x0000923d04005986 */ /* 0x000fe2000c101524 */
[----:B------:R-:W-:-:S02]  /*5a70*/  ISETP.GT.AND P4, PT, R0, RZ, P1 ;  /* 0x000000ff0000720c */ /* 0x000fc40000f84270 */
[----:B------:R-:W-:Y:S02]  /*5a80*/  F2FP.BF16.F32.PACK_AB R62, RZ, R62 ;  /* 0x0000003eff3e723e */ /* 0x000fe400000010ff */
[C---:B------:R-:W-:Y:S02]  /*5a90*/  ISETP.GT.AND P5, PT, R0.reuse, RZ, P0 ;  /* 0x000000ff0000720c */ /* 0x040fe400007a4270 */
[----:B------:R-:W-:Y:S01]  /*5aa0*/  F2FP.BF16.F32.PACK_AB R63, RZ, R63 ;  /* 0x0000003fff3f723e */ /* 0x000fe200000010ff */
[----:B------:R-:W-:Y:S01]  /*5ab0*/  @P2 STG.E.U16 desc[UR36][R6.64+0x90], R62 ;  /* 0x0000903e06002986 */ /* 0x000fe2000c101524 */
[----:B------:R-:W-:Y:S02]  /*5ac0*/  F2FP.BF16.F32.PACK_AB R64, RZ, R64 ;  /* 0x00000040ff40723e */ /* 0x000fe400000010ff */
[----:B------:R-:W-:Y:S01]  /*5ad0*/  ISETP.GT.AND P2, PT, R0, 0x8, P1 ;  /* 0x000000080000780c */ /* 0x000fe20000f44270 */
[----:B------:R-:W-:Y:S01]  /*5ae0*/  @P3 STG.E.U16 desc[UR36][R6.64+0x92], R63 ;  /* 0x0000923f06003986 */ /* 0x000fe2000c101524 */
[----:B------:R-:W-:-:S02]  /*5af0*/  ISETP.GT.AND P1, PT, R3, 0x58, PT ;  /* 0x000000580300780c */ /* 0x000fc40003f24270 */
[----:B------:R-:W-:Y:S01]  /*5b00*/  F2FP.BF16.F32.PACK_AB R65, RZ, R65 ;  /* 0x00000041ff41723e */ /* 0x000fe200000010ff */
[----:B------:R-:W-:Y:S01]  /*5b10*/  @P4 STG.E.U16 desc[UR36][R4.64+0xa0], R64 ;  /* 0x0000a04004004986 */ /* 0x000fe2000c101524 */
[C---:B------:R-:W-:Y:S02]  /*5b20*/  ISETP.GT.AND P3, PT, R0.reuse, 0x8, P0 ;  /* 0x000000080000780c */ /* 0x040fe40000764270 */
[----:B------:R-:W-:Y:S01]  /*5b30*/  ISETP.GT.AND P0, PT, R3, 0x59, PT ;  /* 0x000000590300780c */ /* 0x000fe20003f04270 */
[----:B------:R-:W-:Y:S01]  /*5b40*/  @P5 STG.E.U16 desc[UR36][R4.64+0xa2], R65 ;  /* 0x0000a24104005986 */ /* 0x000fe2000c101524 */
[C---:B------:R-:W-:Y:S02]  /*5b50*/  ISETP.GT.AND P4, PT, R0.reuse, RZ, P1 ;  /* 0x000000ff0000720c */ /* 0x040fe40000f84270 */
[----:B------:R-:W-:Y:S02]  /*5b60*/  F2FP.BF16.F32.PACK_AB R66, RZ, R66 ;  /* 0x00000042ff42723e */ /* 0x000fe400000010ff */
[----:B------:R-:W-:-:S02]  /*5b70*/  ISETP.GT.AND P5, PT, R0, RZ, P0 ;  /* 0x000000ff0000720c */ /* 0x000fc400007a4270 */
[----:B------:R-:W-:Y:S01]  /*5b80*/  F2FP.BF16.F32.PACK_AB R67, RZ, R67 ;  /* 0x00000043ff43723e */ /* 0x000fe200000010ff */
[----:B------:R-:W-:Y:S01]  /*5b90*/  @P2 STG.E.U16 desc[UR36][R6.64+0xa0], R66 ;  /* 0x0000a04206002986 */ /* 0x000fe2000c101524 */
[----:B------:R-:W-:Y:S02]  /*5ba0*/  F2FP.BF16.F32.PACK_AB R68, RZ, R68 ;  /* 0x00000044ff44723e */ /* 0x000fe400000010ff */
[C---:B------:R-:W-:Y:S01]  /*5bb0*/  ISETP.GT.AND P2, PT, R0.reuse, 0x8, P1 ;  /* 0x000000080000780c */ /* 0x040fe20000f44270 */
[----:B------:R-:W-:Y:S01]  /*5bc0*/  @P3 STG.E.U16 desc[UR36][R6.64+0xa2], R67 ;  /* 0x0000a24306003986 */ /* 0x000fe2000c101524 */
[----:B------:R-:W-:Y:S02]  /*5bd0*/  ISETP.GT.AND P1, PT, R3, 0x60, PT ;  /* 0x000000600300780c */ /* 0x000fe40003f24270 */
[----:B------:R-:W-:Y:S01]  /*5be0*/  F2FP.BF16.F32.PACK_AB R69, RZ, R69 ;  /* 0x00000045ff45723e */ /* 0x000fe200000010ff */
[----:B------:R-:W-:Y:S01]  /*5bf0*/  @P4 STG.E.U16 desc[UR36][R4.64+0xb0], R68 ;  /* 0x0000b04404004986 */ /* 0x000fe2000c101524 */
[----:B------:R-:W-:-:S02]  /*5c00*/  ISETP.GT.AND P3, PT, R0, 0x8, P0 ;  /* 0x000000080000780c */ /* 0x000fc40000764270 */
[----:B------:R-:W-:Y:S01]  /*5c10*/  ISETP.GT.AND P0, PT, R3, 0x61, PT ;  /* 0x000000610300780c */ /* 0x000fe20003f04270 */
[----:B------:R-:W-:Y:S01]  /*5c20*/  @P5 STG.E.U16 desc[UR36][R4.64+0xb2], R69 ;  /* 0x0000b24504005986 */ /* 0x000fe2000c101524 */
[C---:B------:R-:W-:Y:S02]  /*5c30*/  ISETP.GT.AND P4, PT, R0.reuse, RZ, P1 ;  /* 0x000000ff0000720c */ /* 0x040fe40000f84270 */
[----:B------:R-:W-:Y:S02]  /*5c40*/  ISETP.GT.AND P5, PT, R0, RZ, P0 ;  /* 0x000000ff0000720c */ /* 0x000fe400007a4270 */
[----:B------:R-:W-:Y:S02]  /*5c50*/  F2FP.BF16.F32.PACK_AB R70, RZ, R70 ;  /* 0x00000046ff46723e */ /* 0x000fe400000010ff */
[----:B------:R-:W-:Y:S02]  /*5c60*/  F2FP.BF16.F32.PACK_AB R71, RZ, R71 ;  /* 0x00000047ff47723e */ /* 0x000fe400000010ff */
[----:B------:R-:W-:Y:S01]  /*5c70*/  F2FP.BF16.F32.PACK_AB R72, RZ, R72 ;  /* 0x00000048ff48723e */ /* 0x000fe200000010ff */
[----:B------:R-:W-:Y:S01]  /*5c80*/  @P2 STG.E.U16 desc[UR36][R6.64+0xb0], R70 ;  /* 0x0000b04606002986 */ /* 0x000fe2000c101524 */
[----:B------:R-:W-:-:S02]  /*5c90*/  F2FP.BF16.F32.PACK_AB R73, RZ, R73 ;  /* 0x00000049ff49723e */ /* 0x000fc400000010ff */
[C---:B------:R-:W-:Y:S01]  /*5ca0*/  ISETP.GT.AND P1, PT, R0.reuse, 0x8, P1 ;  /* 0x000000080000780c */ /* 0x040fe20000f24270 */
[----:B------:R-:W-:Y:S01]  /*5cb0*/  @P3 STG.E.U16 desc[UR36][R6.64+0xb2], R71 ;  /* 0x0000b24706003986 */ /* 0x000fe2000c101524 */
[C---:B------:R-:W-:Y:S02]  /*5cc0*/  ISETP.GT.AND P2, PT, R0.reuse, 0x8, P0 ;  /* 0x000000080000780c */ /* 0x040fe40000744270 */
[C---:B------:R-:W-:Y:S01]  /*5cd0*/  ISETP.GT.AND P0, PT, R3.reuse, 0x69, PT ;  /* 0x000000690300780c */ /* 0x040fe20003f04270 */
[----:B------:R-:W-:Y:S01]  /*5ce0*/  @P4 STG.E.U16 desc[UR36][R4.64+0xc0], R72 ;  /* 0x0000c04804004986 */ /* 0x000fe2000c101524 */
[----:B------:R-:W-:Y:S02]  /*5cf0*/  ISETP.GT.AND P4, PT, R3, 0x68, PT ;  /* 0x000000680300780c */ /* 0x000fe40003f84270 */
[----:B------:R-:W-:Y:S01]  /*5d00*/  F2FP.BF16.F32.PACK_AB R74, RZ, R74 ;  /* 0x0000004aff4a723e */ /* 0x000fe200000010ff */
[----:B------:R-:W-:Y:S01]  /*5d10*/  @P5 STG.E.U16 desc[UR36][R4.64+0xc2], R73 ;  /* 0x0000c24904005986 */ /* 0x000fe2000c101524 */
[----:B------:R-:W-:-:S02]  /*5d20*/  ISETP.GT.AND P5, PT, R0, RZ, P4 ;  /* 0x000000ff0000720c */ /* 0x000fc400027a4270 */
[C---:B------:R-:W-:Y:S01]  /*5d30*/  ISETP.GT.AND P3, PT, R0.reuse, RZ, P0 ;  /* 0x000000ff0000720c */ /* 0x040fe20000764270 */
[----:B------:R-:W-:Y:S01]  /*5d40*/  @P1 STG.E.U16 desc[UR36][R6.64+0xc0], R74 ;  /* 0x0000c04a06001986 */ /* 0x000fe2000c101524 */
[----:B------:R-:W-:Y:S02]  /*5d50*/  F2FP.BF16.F32.PACK_AB R75, RZ, R75 ;  /* 0x0000004bff4b723e */ /* 0x000fe400000010ff */
[----:B------:R-:W-:Y:S02]  /*5d60*/  F2FP.BF16.F32.PACK_AB R76, RZ, R76 ;  /* 0x0000004cff4c723e */ /* 0x000fe400000010ff */
[C---:B------:R-:W-:Y:S01]  /*5d70*/  ISETP.GT.AND P4, PT, R0.reuse, 0x8, P4 ;  /* 0x000000080000780c */ /* 0x040fe20002784270 */
[----:B------:R-:W-:Y:S01]  /*5d80*/  @P2 STG.E.U16 desc[UR36][R6.64+0xc2], R75 ;  /* 0x0000c24b06002986 */ /* 0x000fe2000c101524 */
[----:B------:R-:W-:Y:S02]  /*5d90*/  F2FP.BF16.F32.PACK_AB R77, RZ, R77 ;  /* 0x0000004dff4d723e */ /* 0x000fe400000010ff */
[----:B------:R-:W-:Y:S01]  /*5da0*/  ISETP.GT.AND P2, PT, R3, 0x71, PT ;  /* 0x000000710300780c */ /* 0x000fe20003f44270 */
[----:B------:R-:W-:Y:S01]  /*5db0*/  @P5 STG.E.U16 desc[UR36][R4.64+0xd0], R76 ;  /* 0x0000d04c04005986 */ /* 0x000fe2000c101524 */
[----:B------:R-:W-:-:S02]  /*5dc0*/  ISETP.GT.AND P5, PT, R0, 0x8, P0 ;  /* 0x000000080000780c */ /* 0x000fc400007a4270 */
[C---:B------:R-:W-:Y:S01]  /*5dd0*/  ISETP.GT.AND P1, PT, R3.reuse, 0x78, PT ;  /* 0x000000780300780c */ /* 0x040fe20003f24270 */
[----:B------:R-:W-:Y:S01]  /*5de0*/  @P3 STG.E.U16 desc[UR36][R4.64+0xd2], R77 ;  /* 0x0000d24d04003986 */ /* 0x000fe2000c101524 */
[C---:B------:R-:W-:Y:S02]  /*5df0*/  ISETP.GT.AND P3, PT, R3.reuse, 0x70, PT ;  /* 0x000000700300780c */ /* 0x040fe40003f64270 */
[----:B------:R-:W-:Y:S01]  /*5e00*/  ISETP.GT.AND P0, PT, R3, 0x79, PT ;  /* 0x000000790300780c */ /* 0x000fe20003f04270 */
[----:B------:R-:W-:Y:S01]  /*5e10*/  @P4 IMAD.MOV.U32 R2, RZ, RZ, R6 ;  /* 0x000000ffff024224 */ /* 0x000fe200078e0006 */
[----:B------:R-:W-:Y:S01]  /*5e20*/  F2FP.BF16.F32.PACK_AB R78, RZ, R78 ;  /* 0x0000004eff4e723e */ /* 0x000fe200000010ff */
[----:B------:R-:W-:Y:S01]  /*5e30*/  @P4 IMAD.MOV.U32 R3, RZ, RZ, R7 ;  /* 0x000000ffff034224 */ /* 0x000fe200078e0007 */
[----:B------:R-:W-:Y:S02]  /*5e40*/  F2FP.BF16.F32.PACK_AB R79, RZ, R79 ;  /* 0x0000004fff4f723e */ /* 0x000fe400000010ff */
[----:B------:R-:W-:-:S02]  /*5e50*/  F2FP.BF16.F32.PACK_AB R80, RZ, R80 ;  /* 0x00000050ff50723e */ /* 0x000fc400000010ff */
[----:B------:R0:W-:Y:S01]  /*5e60*/  @P4 STG.E.U16 desc[UR36][R2.64+0xd0], R78 ;  /* 0x0000d04e02004986 */ /* 0x0001e2000c101524 */
[C---:B------:R-:W-:Y:S02]  /*5e70*/  ISETP.GT.AND P4, PT, R0.reuse, RZ, P2 ;  /* 0x000000ff0000720c */ /* 0x040fe40001784270 */
[----:B------:R-:W-:Y:S02]  /*5e80*/  F2FP.BF16.F32.PACK_AB R81, RZ, R81 ;  /* 0x00000051ff51723e */ /* 0x000fe400000010ff */
[----:B------:R-:W-:Y:S02]  /*5e90*/  ISETP.GT.AND P2, PT, R0, 0x8, P2 ;  /* 0x000000080000780c */ /* 0x000fe40001744270 */
[----:B------:R-:W-:Y:S02]  /*5ea0*/  F2FP.BF16.F32.PACK_AB R82, RZ, R82 ;  /* 0x00000052ff52723e */ /* 0x000fe400000010ff */
[----:B------:R-:W-:Y:S02]  /*5eb0*/  F2FP.BF16.F32.PACK_AB R83, RZ, R83 ;  /* 0x00000053ff53723e */ /* 0x000fe400000010ff */
[----:B------:R-:W-:Y:S01]  /*5ec0*/  F2FP.BF16.F32.PACK_AB R84, RZ, R84 ;  /* 0x00000054ff54723e */ /* 0x000fe200000010ff */
[----:B0-----:R-:W-:Y:S01]  /*5ed0*/  @P5 IMAD.MOV.U32 R2, RZ, RZ, R6 ;  /* 0x000000ffff025224 */ /* 0x001fe200078e0006 */
[----:B------:R-:W-:Y:S01]  /*5ee0*/  F2FP.BF16.F32.PACK_AB R85, RZ, R85 ;  /* 0x00000055ff55723e */ /* 0x000fe200000010ff */
[----:B------:R-:W-:Y:S01]  /*5ef0*/  @P5 IMAD.MOV.U32 R3, RZ, RZ, R7 ;  /* 0x000000ffff035224 */ /* 0x000fe200078e0007 */
[----:B------:R-:W-:-:S02]  /*5f00*/  F2FP.BF16.F32.PACK_AB R86, RZ, R86 ;  /* 0x00000056ff56723e */ /* 0x000fc400000010ff */
[----:B------:R-:W-:Y:S02]  /*5f10*/  F2FP.BF16.F32.PACK_AB R87, RZ, R87 ;  /* 0x00000057ff57723e */ /* 0x000fe400000010ff */
[----:B------:R0:W-:Y:S01]  /*5f20*/  @P5 STG.E.U16 desc[UR36][R2.64+0xd2], R79 ;  /* 0x0000d24f02005986 */ /* 0x0001e2000c101524 */
[C---:B------:R-:W-:Y:S02]  /*5f30*/  ISETP.GT.AND P5, PT, R0.reuse, RZ, P3 ;  /* 0x000000ff0000720c */ /* 0x040fe40001fa4270 */
[----:B------:R-:W-:-:S11]  /*5f40*/  ISETP.GT.AND P3, PT, R0, 0x8, P3 ;  /* 0x000000080000780c */ /* 0x000fd60001f64270 */
[----:B0-----:R-:W-:Y:S02]  /*5f50*/  @P5 IMAD.MOV.U32 R2, RZ, RZ, R4 ;  /* 0x000000ffff025224 */ /* 0x001fe400078e0004 */
[----:B------:R-:W-:-:S05]  /*5f60*/  @P5 IMAD.MOV.U32 R3, RZ, RZ, R5 ;  /* 0x000000ffff035224 */ /* 0x000fca00078e0005 */
[----:B------:R0:W-:Y:S01]  /*5f70*/  @P5 STG.E.U16 desc[UR36][R2.64+0xe0], R80 ;  /* 0x0000e05002005986 */ /* 0x0001e2000c101524 */
[C---:B------:R-:W-:Y:S02]  /*5f80*/  ISETP.GT.AND P5, PT, R0.reuse, RZ, P0 ;  /* 0x000000ff0000720c */ /* 0x040fe400007a4270 */
[----:B------:R-:W-:Y:S01]  /*5f90*/  ISETP.GT.AND P0, PT, R0, 0x8, P0 ;  /* 0x000000080000780c */ /* 0x000fe20000704270 */
[----:B0-----:R-:W-:Y:S02]  /*5fa0*/  @P4 IMAD.MOV.U32 R2, RZ, RZ, R4 ;  /* 0x000000ffff024224 */ /* 0x001fe400078e0004 */
[----:B------:R-:W-:-:S05]  /*5fb0*/  @P4 IMAD.MOV.U32 R3, RZ, RZ, R5 ;  /* 0x000000ffff034224 */ /* 0x000fca00078e0005 */
[----:B------:R0:W-:Y:S01]  /*5fc0*/  @P4 STG.E.U16 desc[UR36][R2.64+0xe2], R81 ;  /* 0x0000e25102004986 */ /* 0x0001e2000c101524 */
[C---:B------:R-:W-:Y:S02]  /*5fd0*/  ISETP.GT.AND P4, PT, R0.reuse, RZ, P1 ;  /* 0x000000ff0000720c */ /* 0x040fe40000f84270 */
[----:B------:R-:W-:Y:S01]  /*5fe0*/  ISETP.GT.AND P1, PT, R0, 0x8, P1 ;  /* 0x000000080000780c */ /* 0x000fe20000f24270 */
[----:B0-----:R-:W-:Y:S02]  /*5ff0*/  @P3 IMAD.MOV.U32 R2, RZ, RZ, R6 ;  /* 0x000000ffff023224 */ /* 0x001fe400078e0006 */
[----:B------:R-:W-:-:S05]  /*6000*/  @P3 IMAD.MOV.U32 R3, RZ, RZ, R7 ;  /* 0x000000ffff033224 */ /* 0x000fca00078e0007 */
[----:B------:R0:W-:Y:S02]  /*6010*/  @P3 STG.E.U16 desc[UR36][R2.64+0xe0], R82 ;  /* 0x0000e05202003986 */ /* 0x0001e4000c101524 */
[----:B0-----:R-:W-:Y:S02]  /*6020*/  @P2 IMAD.MOV.U32 R2, RZ, RZ, R6 ;  /* 0x000000ffff022224 */ /* 0x001fe400078e0006 */
[----:B------:R-:W-:-:S05]  /*6030*/  @P2 IMAD.MOV.U32 R3, RZ, RZ, R7 ;  /* 0x000000ffff032224 */ /* 0x000fca00078e0007 */
[----:B------:R0:W-:Y:S02]  /*6040*/  @P2 STG.E.U16 desc[UR36][R2.64+0xe2], R83 ;  /* 0x0000e25302002986 */ /* 0x0001e4000c101524 */
[----:B0-----:R-:W-:Y:S02]  /*6050*/  @P4 IMAD.MOV.U32 R2, RZ, RZ, R4 ;  /* 0x000000ffff024224 */ /* 0x001fe400078e0004 */
[----:B------:R-:W-:-:S05]  /*6060*/  @P4 IMAD.MOV.U32 R3, RZ, RZ, R5 ;  /* 0x000000ffff034224 */ /* 0x000fca00078e0005 */
[----:B------:R0:W-:Y:S04]  /*6070*/  @P4 STG.E.U16 desc[UR36][R2.64+0xf0], R84 ;  /* 0x0000f05402004986 */ /* 0x0001e8000c101524 */
[----:B------:R1:W-:Y:S01]  /*6080*/  @P5 STG.E.U16 desc[UR36][R4.64+0xf2], R85 ;  /* 0x0000f25504005986 */ /* 0x0003e2000c101524 */
[----:B0-----:R-:W-:Y:S02]  /*6090*/  @P1 IMAD.MOV.U32 R2, RZ, RZ, R6 ;  /* 0x000000ffff021224 */ /* 0x001fe400078e0006 */
[----:B------:R-:W-:-:S05]  /*60a0*/  @P1 IMAD.MOV.U32 R3, RZ, RZ, R7 ;  /* 0x000000ffff031224 */ /* 0x000fca00078e0007 */
[----:B------:R1:W-:Y:S04]  /*60b0*/  @P1 STG.E.U16 desc[UR36][R2.64+0xf0], R86 ;  /* 0x0000f05602001986 */ /* 0x0003e8000c101524 */
[----:B------:R1:W-:Y:S02]  /*60c0*/  @P0 STG.E.U16 desc[UR36][R6.64+0xf2], R87 ;  /* 0x0000f25706000986 */ /* 0x0003e4000c101524 */
.L_x_159:
[----:B------:R-:W-:Y:S05]  /*60d0*/  BSYNC B0 ;  /* 0x0000000000007941 */ /* 0x000fea0003800000 */
.L_x_33:
[----:B01----:R-:W2:Y:S01]  /*60e0*/  LDL.64 R2, [R1] ;  /* 0x0000000001027983 */ /* 0x003ea20000100a00 */
[----:B------:R-:W-:Y:S01]  /*60f0*/  ULDC.64 UR4, c[0x0][0x650] ;  /* 0x0001940000047ab9 */ /* 0x000fe20000000a00 */
[----:B------:R0:W-:Y:S01]  /*6100*/  SYNCS.ARRIVE.TRANS64.A1T0 RZ, [R96+UR47], RZ ;  /* 0x000000ff60ff79a7 */ /* 0x0001e2000810002f */
[----:B------:R-:W-:Y:S01]  /*6110*/  PRMT R0, RZ, 0x7610, R0 ;  /* 0x00007610ff007816 */ /* 0x000fe20000000000 */
[----:B-----5:R-:W-:Y:S02]  /*6120*/  IMAD.MOV.U32 R19, RZ, RZ, -0x1 ;  /* 0xffffffffff137424 */ /* 0x020fe400078e00ff */
[----:B------:R-:W-:Y:S01]  /*6130*/  IMAD.MOV.U32 R22, RZ, RZ, -0x1 ;  /* 0xffffffffff167424 */ /* 0x000fe200078e00ff */
[----:B--2---:R-:W-:-:S04]  /*6140*/  LEA R18, P0, R2, R18, 0x1 ;  /* 0x0000001202127211 */ /* 0x004fc800078008ff */
[----:B------:R-:W-:Y:S01]  /*6150*/  LEA.HI.X R17, R2, R17, R23, 0x1, P0 ;  /* 0x0000001102117211 */ /* 0x000fe200000f0c17 */
[----:B------:R-:W-:Y:S01]  /*6160*/  IMAD.MOV.U32 R2, RZ, RZ, -0x1 ;  /* 0xffffffffff027424 */ /* 0x000fe200078e00ff */
[----:B------:R-:W-:-:S04]  /*6170*/  ISETP.GE.U32.AND P0, PT, R18, UR4, PT ;  /* 0x0000000412007c0c */ /* 0x000fc8000bf06070 */
[----:B------:R-:W-:-:S13]  /*6180*/  ISETP.GE.U32.AND.EX P0, PT, R17, UR5, PT, P0 ;  /* 0x0000000511007c0c */ /* 0x000fda000bf06100 */
[----:B0-----:R-:W-:Y:S05]  /*6190*/  @P0 BRA `(.L_x_160) ;  /* 0x0000000400700947 */ /* 0x001fea0003800000 */
[----:B------:R-:W0:Y:S01]  /*61a0*/  S2R R10, SR_CTAID.X ;  /* 0x00000000000a7919 */ /* 0x000e220000002500 */
[----:B------:R-:W1:Y:S01]  /*61b0*/  LDC.64 R8, c[0x0][0x628] ;  /* 0x00018a00ff087b82 */ /* 0x000e620000000a00 */
[----:B------:R-:W-:Y:S01]  /*61c0*/  ULDC UR4, c[0x0][0x150] ;  /* 0x0000540000047ab9 */ /* 0x000fe20000000800 */
[----:B---34-:R-:W-:Y:S01]  /*61d0*/  IMAD.MOV.U32 R6, RZ, RZ, R18 ;  /* 0x000000ffff067224 */ /* 0x018fe200078e0012 */
[----:B------:R-:W2:Y:S01]  /*61e0*/  S2R R20, SR_CTAID.Y ;  /* 0x0000000000147919 */ /* 0x000ea20000002600 */
[----:B------:R-:W-:-:S04]  /*61f0*/  IMAD.MOV.U32 R7, RZ, RZ, R17 ;  /* 0x000000ffff077224 */ /* 0x000fc800078e0011 */
[----:B------:R-:W3:Y:S08]  /*6200*/  LDC R15, c[0x0][0x144] ;  /* 0x00005100ff0f7b82 */ /* 0x000ef00000000800 */
[----:B------:R-:W4:Y:S08]  /*6210*/  LDC R0, c[0x0][0x630] ;  /* 0x00018c00ff007b82 */ /* 0x000f300000000800 */
[----:B------:R-:W2:Y:S01]  /*6220*/  LDC.64 R12, c[0x0][0x620] ;  /* 0x00018800ff0c7b82 */ /* 0x000ea20000000a00 */
[----:B-1----:R-:W-:-:S04]  /*6230*/  ISETP.NE.U32.AND P0, PT, R8, RZ, PT ;  /* 0x000000ff0800720c */ /* 0x002fc80003f05070 */
[----:B------:R-:W-:Y:S02]  /*6240*/  ISETP.NE.AND.EX P0, PT, R9, RZ, PT, P0 ;  /* 0x000000ff0900720c */ /* 0x000fe40003f05300 */
[----:B0-----:R-:W-:-:S05]  /*6250*/  I2FP.F32.U32 R2, R10 ;  /* 0x0000000a00027245 */ /* 0x001fca0000201000 */
[----:B------:R-:W-:-:S04]  /*6260*/  FMUL R2, R2, UR4 ;  /* 0x0000000402027c20 */ /* 0x000fc80008400000 */
[----:B------:R0:W1:Y:S02]  /*6270*/  F2I.U32.TRUNC.NTZ R14, R2 ;  /* 0x00000002000e7305 */ /* 0x000064000020f000 */
[----:B---34-:R-:W-:Y:S05]  /*6280*/  @!P0 BRA `(.L_x_161) ;  /* 0x0000000000288947 */ /* 0x018fea0003800000 */
[----:B------:R-:W3:Y:S02]  /*6290*/  LDC R3, c[0x0][0x634] ;  /* 0x00018d00ff037b82 */ /* 0x000ee40000000800 */
[----:B---3--:R-:W-:-:S05]  /*62a0*/  IADD3 R7, P0, R18, R3, RZ ;  /* 0x0000000312077210 */ /* 0x008fca0007f1e0ff */
[----:B------:R-:W-:-:S04]  /*62b0*/  IMAD.X R11, RZ, RZ, R17, P0 ;  /* 0x000000ffff0b7224 */ /* 0x000fc800000e0611 */
[----:B0-----:R-:W-:-:S04]  /*62c0*/  IMAD.WIDE.U32 R2, R11, R8, RZ ;  /* 0x000000080b027225 */ /* 0x001fc800078e00ff */
[----:B------:R-:W-:-:S04]  /*62d0*/  IMAD.WIDE.U32 R4, P0, R7, R9, R2 ;  /* 0x0000000907047225 */ /* 0x000fc80007800002 */
[----:B------:R-:W-:-:S04]  /*62e0*/  IMAD.WIDE.U32 R2, R7, R8, RZ ;  /* 0x0000000807027225 */ /* 0x000fc800078e00ff */
[----:B------:R-:W-:Y:S01]  /*62f0*/  IMAD.X R7, RZ, RZ, RZ, P0 ;  /* 0x000000ffff077224 */ /* 0x000fe200000e06ff */
[----:B------:R-:W-:Y:S01]  /*6300*/  IADD3 RZ, P0, R3, R4, RZ ;  /* 0x0000000403ff7210 */ /* 0x000fe20007f1e0ff */
[----:B------:R-:W-:-:S04]  /*6310*/  IMAD.MOV.U32 R6, RZ, RZ, R5 ;  /* 0x000000ffff067224 */ /* 0x000fc800078e0005 */
[----:B------:R-:W-:-:S08]  /*6320*/  IMAD.WIDE.U32.X R6, R11, R9, R6, P0 ;  /* 0x000000090b067225 */ /* 0x000fd000000e0406 */
.L_x_161:
[----:B------:R-:W3:Y:S01]  /*6330*/  LDC.64 R26, c[0x0][0x640] ;  /* 0x00019000ff1a7b82 */ /* 0x000ee20000000a00 */
[-C--:B------:R-:W-:Y:S01]  /*6340*/  SHF.R.U64 R11, R6, R0.reuse, R7 ;  /* 0x00000000060b7219 */ /* 0x080fe20000001207 */
[----:B------:R-:W-:Y:S01]  /*6350*/  IMAD.MOV.U32 R19, RZ, RZ, R17 ;  /* 0x000000ffff137224 */ /* 0x000fe200078e0011 */
[----:B------:R-:W-:Y:S01]  /*6360*/  SHF.R.U32.HI R0, RZ, R0, R7 ;  /* 0x00000000ff007219 */ /* 0x000fe20000011607 */
[----:B-1----:R-:W-:Y:S01]  /*6370*/  IMAD.MOV R14, RZ, RZ, -R14 ;  /* 0x000000ffff0e7224 */ /* 0x002fe200078e0a0e */
[----:B------:R-:W-:Y:S01]  /*6380*/  IADD3 R5, P0, RZ, -R11, RZ ;  /* 0x8000000bff057210 */ /* 0x000fe20007f1e0ff */
[----:B------:R-:W-:Y:S01]  /*6390*/  ULDC UR4, c[0x0][0x154] ;  /* 0x0000550000047ab9 */ /* 0x000fe20000000800 */
[----:B------:R-:W-:Y:S01]  /*63a0*/  IMAD.MOV.U32 R7, RZ, RZ, 0x1 ;  /* 0x00000001ff077424 */ /* 0x000fe200078e00ff */
[----:B------:R-:W1:Y:S01]  /*63b0*/  LDC R4, c[0x0][0x618] ;  /* 0x00018600ff047b82 */ /* 0x000e620000000800 */
[----:B------:R-:W-:Y:S02]  /*63c0*/  IMAD R22, R15, R14, R10 ;  /* 0x0000000e0f167224 */ /* 0x000fe400078e020a */
[----:B------:R-:W-:-:S04]  /*63d0*/  IMAD.X R3, RZ, RZ, ~R0, P0 ;  /* 0x000000ffff037224 */ /* 0x000fc800000e0e00 */
[-C--:B--2---:R-:W-:Y:S01]  /*63e0*/  IMAD R0, R3, R12.reuse, RZ ;  /* 0x0000000c03007224 */ /* 0x084fe200078e02ff */
[----:B------:R-:W2:Y:S01]  /*63f0*/  LDC R6, c[0x0][0x608] ;  /* 0x00018200ff067b82 */ /* 0x000ea20000000800 */
[----:B0-----:R-:W-:-:S04]  /*6400*/  IMAD.WIDE.U32 R2, R5, R12, R18 ;  /* 0x0000000c05027225 */ /* 0x001fc800078e0012 */
[----:B------:R-:W-:Y:S01]  /*6410*/  IMAD R5, R5, R13, R0 ;  /* 0x0000000d05057224 */ /* 0x000fe200078e0200 */
[----:B------:R-:W-:Y:S02]  /*6420*/  I2FP.F32.U32 R0, R20 ;  /* 0x0000001400007245 */ /* 0x000fe40000201000 */
[----:B------:R-:W0:Y:S01]  /*6430*/  LDC R24, c[0x0][0x658] ;  /* 0x00019600ff187b82 */ /* 0x000e220000000800 */
[----:B------:R-:W-:Y:S01]  /*6440*/  IMAD.IADD R3, R3, 0x1, R5 ;  /* 0x0000000103037824 */ /* 0x000fe200078e0205 */
[----:B---3--:R-:W-:Y:S01]  /*6450*/  ISETP.NE.U32.AND P0, PT, R26, RZ, PT ;  /* 0x000000ff1a00720c */ /* 0x008fe20003f05070 */
[----:B------:R-:W-:Y:S01]  /*6460*/  FMUL R0, R0, UR4 ;  /* 0x0000000400007c20 */ /* 0x000fe20008400000 */
[----:B------:R-:W-:Y:S02]  /*6470*/  IMAD.MOV.U32 R5, RZ, RZ, -0x1 ;  /* 0xffffffffff057424 */ /* 0x000fe400078e00ff */
[----:B------:R-:W-:Y:S01]  /*6480*/  ISETP.NE.AND.EX P0, PT, R27, RZ, PT, P0 ;  /* 0x000000ff1b00720c */ /* 0x000fe20003f05300 */
[----:B------:R3:W4:Y:S01]  /*6490*/  F2I.U32.TRUNC.NTZ R12, R0 ;  /* 0x00000000000c7305 */ /* 0x000722000020f000 */
[----:B------:R-:W3:Y:S01]  /*64a0*/  LDC R15, c[0x0][0x148] ;  /* 0x00005200ff0f7b82 */ /* 0x000ee20000000800 */
[----:B-1----:R-:W-:-:S02]  /*64b0*/  SHF.R.U64 R10, R2, R4, R3 ;  /* 0x00000004020a7219 */ /* 0x002fc40000001203 */
[----:B------:R-:W-:-:S05]  /*64c0*/  SHF.R.U32.HI R3, RZ, R4, R3 ;  /* 0x00000004ff037219 */ /* 0x000fca0000011603 */
[----:B------:R-:W1:Y:S01]  /*64d0*/  LDC R14, c[0x0][0x600] ;  /* 0x00018000ff0e7b82 */ /* 0x000e620000000800 */
[-CC-:B--2---:R-:W-:Y:S02]  /*64e0*/  SHF.R.U64 R8, R10, R6.reuse, R3.reuse ;  /* 0x000000060a087219 */ /* 0x184fe40000001203 */
[----:B------:R-:W-:-:S05]  /*64f0*/  SHF.R.U32.HI R3, RZ, R6, R3 ;  /* 0x00000006ff037219 */ /* 0x000fca0000011603 */
[----:B------:R-:W2:Y:S01]  /*6500*/  LDC R21, c[0x0][0x648] ;  /* 0x00019200ff157b82 */ /* 0x000ea20000000800 */
[-CC-:B0-----:R-:W-:Y:S02]  /*6510*/  SHF.R.U64 R13, R8, R24.reuse, R3.reuse ;  /* 0x00000018080d7219 */ /* 0x181fe40000001203 */
[-C--:B------:R-:W-:Y:S02]  /*6520*/  SHF.L.U32 R5, R5, R24.reuse, RZ ;  /* 0x0000001805057219 */ /* 0x080fe400000006ff */
[-C--:B------:R-:W-:Y:S01]  /*6530*/  SHF.R.U32.HI R3, RZ, R24.reuse, R3 ;  /* 0x00000018ff037219 */ /* 0x080fe20000011603 */
[----:B------:R-:W-:Y:S01]  /*6540*/  IMAD.MOV.U32 R2, RZ, RZ, R13 ;  /* 0x000000ffff027224 */ /* 0x000fe200078e000d */
[----:B------:R-:W-:Y:S01]  /*6550*/  SHF.L.U32 R24, R7, R24, RZ ;  /* 0x0000001807187219 */ /* 0x000fe200000006ff */
[----:B------:R-:W0:Y:S01]  /*6560*/  LDC R25, c[0x0][0x638] ;  /* 0x00018e00ff197b82 */ /* 0x000e220000000800 */
[----:B------:R-:W-:-:S07]  /*6570*/  LOP3.LUT R19, RZ, R5, RZ, 0x33, !PT ;  /* 0x00000005ff137212 */ /* 0x000fce00078e33ff */
[----:B------:R-:W0:Y:S01]  /*6580*/  LDC R28, c[0x0][0x610] ;  /* 0x00018400ff1c7b82 */ /* 0x000e220000000800 */
[----:B----4-:R-:W-:Y:S05]  /*6590*/  @!P0 BRA `(.L_x_162) ;  /* 0x0000000000288947 */ /* 0x010fea0003800000 */
[----:B---3--:R-:W3:Y:S02]  /*65a0*/  LDC R0, c[0x0][0x64c] ;  /* 0x00019300ff007b82 */ /* 0x008ee40000000800 */
[----:B---3--:R-:W-:-:S05]  /*65b0*/  IADD3 R7, P0, R13, R0, RZ ;  /* 0x000000000d077210 */ /* 0x008fca0007f1e0ff */
        /* <DEDUP_REMOVED lines=8> */
.L_x_162:
[----:B------:R-:W4:Y:S01]  /*6640*/  LDC R4, c[0x0][0x65c] ;  /* 0x00019700ff047b82 */ /* 0x000f220000000800 */
[----:B--23--:R-:W-:Y:S01]  /*6650*/  SHF.R.U64 R0, R2, R21, R3 ;  /* 0x0000001502007219 */ /* 0x00cfe20000001203 */
[----:B-1----:R-:W-:Y:S01]  /*6660*/  VIADD R3, R14, 0xffffffff ;  /* 0xffffffff0e037836 */ /* 0x002fe20000000000 */
[----:B------:R-:W-:Y:S01]  /*6670*/  LOP3.LUT R19, R8, R19, RZ, 0xc0, !PT ;  /* 0x0000001308137212 */ /* 0x000fe200078ec0ff */
[----:B------:R-:W-:Y:S02]  /*6680*/  IMAD.MOV R12, RZ, RZ, -R12 ;  /* 0x000000ffff0c7224 */ /* 0x000fe400078e0a0c */
[----:B------:R-:W-:Y:S01]  /*6690*/  IMAD.MOV R2, RZ, RZ, -R0 ;  /* 0x000000ffff027224 */ /* 0x000fe200078e0a00 */
[----:B------:R-:W-:Y:S01]  /*66a0*/  LOP3.LUT R3, R10, R3, RZ, 0xc0, !PT ;  /* 0x000000030a037212 */ /* 0x000fe200078ec0ff */
[----:B------:R-:W-:Y:S02]  /*66b0*/  IMAD R19, R24, R0, R19 ;  /* 0x0000000018137224 */ /* 0x000fe400078e0213 */
[----:B0-----:R-:W-:-:S04]  /*66c0*/  IMAD R0, R2, R25, R13 ;  /* 0x0000001902007224 */ /* 0x001fc800078e020d */
[----:B------:R-:W-:Y:S01]  /*66d0*/  IMAD R2, R0, R14, R3 ;  /* 0x0000000e00027224 */ /* 0x000fe200078e0203 */
[----:B----4-:R-:W-:Y:S01]  /*66e0*/  ISETP.NE.AND P0, PT, R4, 0x1, PT ;  /* 0x000000010400780c */ /* 0x010fe20003f05270 */
[----:B------:R-:W-:-:S05]  /*66f0*/  IMAD.MOV.U32 R4, RZ, RZ, 0x1 ;  /* 0x00000001ff047424 */ /* 0x000fca00078e00ff */
[----:B------:R-:W-:-:S07]  /*6700*/  PRMT R0, R4, 0x7610, R0 ;  /* 0x0000761004007816 */ /* 0x000fce0000000000 */
[----:B------:R-:W-:-:S04]  /*6710*/  @P0 IMAD R22, R15, R12, R20 ;  /* 0x0000000c0f160224 */ /* 0x000fc800078e0214 */
[----:B------:R-:W-:-:S05]  /*6720*/  IMAD R19, R19, R28, R22 ;  /* 0x0000001c13137224 */ /* 0x000fca00078e0216 */
[----:B------:R-:W-:Y:S02]  /*6730*/  SEL R22, R2, R19, !P0 ;  /* 0x0000001302167207 */ /* 0x000fe40004000000 */
[----:B------:R-:W-:Y:S01]  /*6740*/  SEL R19, R19, R2, !P0 ;  /* 0x0000000213137207 */ /* 0x000fe20004000000 */
[----:B------:R-:W-:-:S07]  /*6750*/  IMAD.MOV.U32 R2, RZ, RZ, R11 ;  /* 0x000000ffff027224 */ /* 0x000fce00078e000b */
.L_x_160:
[----:B------:R-:W-:Y:S02]  /*6760*/  LOP3.LUT P0, RZ, R0, 0xff, RZ, 0xc0, !PT ;  /* 0x000000ff00ff7812 */ /* 0x000fe4000780c0ff */
[----:B------:R-:W-:-:S11]  /*6770*/  LOP3.LUT R101, R101, 0x1, RZ, 0x3c, !PT ;  /* 0x0000000165657812 */ /* 0x000fd600078e3cff */
[----:B------:R-:W-:Y:S05]  /*6780*/  @P0 BRA `(.L_x_163) ;  /* 0xffffffac00c40947 */ /* 0x000fea000383ffff */
[----:B------:R-:W-:Y:S05]  /*6790*/  EXIT ;  /* 0x000000000000794d */ /* 0x000fea0003800000 */
.L_x_14:
[----:B------:R-:W-:-:S08]  /*67a0*/  ISETP.NE.AND P0, PT, R0, RZ, PT ;  /* 0x000000ff0000720c */ /* 0x000fd00003f05270 */
[----:B0-----:R-:W0:-:S00]  /*67b0*/  USETMAXREG.DEALLOC.CTAPOOL 0x28 ;  /* 0x00000028000079c8 */ /* 0x001e0000080e0500 */
[----:B------:R-:W-:Y:S05]  /*67c0*/  @P0 EXIT ;  /* 0x000000000000094d */ /* 0x000fea0003800000 */
[----:B0-----:R-:W-:Y:S01]  /*67d0*/  LOP3.LUT P0, RZ, R8, 0xff, RZ, 0xc0, !PT ;  /* 0x000000ff08ff7812 */ /* 0x001fe2000780c0ff */
[----:B------:R-:W-:Y:S02]  /*67e0*/  IMAD.MOV.U32 R0, RZ, RZ, 0x1 ;  /* 0x00000001ff007424 */ /* 0x000fe400078e00ff */
[----:B------:R-:W-:-:S10]  /*67f0*/  IMAD.MOV.U32 R7, RZ, RZ, RZ ;  /* 0x000000ffff077224 */ /* 0x000fd400078e00ff */
[----:B------:R-:W-:Y:S05]  /*6800*/  @!P0 BRA `(.L_x_164) ;  /* 0x0000000c001c8947 */ /* 0x000fea0003800000 */
[----:B------:R-:W-:Y:S01]  /*6810*/  LOP3.LUT P0, RZ, R4, 0x1f, RZ, 0xc0, !PT ;  /* 0x0000001f04ff7812 */ /* 0x000fe2000780c0ff */
[----:B------:R-:W-:Y:S01]  /*6820*/  ULDC UR5, c[0x0][0x658] ;  /* 0x0001960000057ab9 */ /* 0x000fe20000000800 */
[----:B------:R-:W-:Y:S01]  /*6830*/  UMOV UR6, 0xffffffff ;  /* 0xffffffff00067882 */ /* 0x000fe20000000000 */
[----:B------:R-:W-:Y:S01]  /*6840*/  BSSY B0, `(.L_x_164) ;  /* 0x00000c3000007945 */ /* 0x000fe20003800000 */
[----:B------:R-:W-:Y:S01]  /*6850*/  USHF.L.U32 UR6, UR6, UR5, URZ ;  /* 0x0000000506067299 */ /* 0x000fe2000800063f */
[C---:B------:R-:W-:Y:S01]  /*6860*/  ISETP.NE.AND P2, PT, R3.reuse, RZ, PT ;  /* 0x000000ff0300720c */ /* 0x040fe20003f45270 */
[----:B------:R-:W-:Y:S01]  /*6870*/  IMAD.MOV.U32 R8, RZ, RZ, 0x1 ;  /* 0x00000001ff087424 */ /* 0x000fe200078e00ff */
[----:B------:R-:W-:Y:S01]  /*6880*/  ISETP.NE.OR P0, PT, R3, RZ, !P0 ;  /* 0x000000ff0300720c */ /* 0x000fe20004705670 */
[----:B------:R-:W-:Y:S01]  /*6890*/  IMAD.MOV.U32 R0, RZ, RZ, 0x1 ;  /* 0x00000001ff007424 */ /* 0x000fe200078e00ff */
[----:B------:R-:W-:Y:S01]  /*68a0*/  LOP3.LUT R6, R16, 0x2, RZ, 0xfc, !PT ;  /* 0x0000000210067812 */ /* 0x000fe200078efcff */
[----:B------:R-:W-:Y:S01]  /*68b0*/  IMAD.MOV.U32 R7, RZ, RZ, RZ ;  /* 0x000000ffff077224 */ /* 0x000fe200078e00ff */
[----:B------:R-:W-:Y:S01]  /*68c0*/  ULDC UR4, c[0x0][0x600] ;  /* 0x0001800000047ab9 */ /* 0x000fe20000000800 */
[----:B------:R-:W-:Y:S01]  /*68d0*/  UMOV UR7, 0x1 ;  /* 0x0000000100077882 */ /* 0x000fe20000000000 */
[----:B------:R-:W-:-:S02]  /*68e0*/  UIADD3 UR19, UR40, 0x1, URZ ;  /* 0x0000000128137890 */ /* 0x000fc4000fffe03f */
[----:B------:R-:W-:Y:S02]  /*68f0*/  UIADD3 UR15, UR4, -0x1, URZ ;  /* 0xffffffff040f7890 */ /* 0x000fe4000fffe03f */
[----:B------:R-:W-:Y:S02]  /*6900*/  USHF.L.U32 UR17, UR7, UR5, URZ ;  /* 0x0000000507117299 */ /* 0x000fe4000800063f */
[----:B------:R-:W-:Y:S01]  /*6910*/  ULOP3.LUT UR16, URZ, UR6, URZ, 0x33, !UPT ;  /* 0x000000063f107292 */ /* 0x000fe2000f8e333f */
[----:B------:R-:W-:-:S11]  /*6920*/  ULDC.64 UR20, c[0x0][0x198] ;  /* 0x0000660000147ab9 */ /* 0x000fd60000000a00 */
.L_x_176:
[----:B------:R-:W-:-:S03]  /*6930*/  UMOV UR4, 0xffffffff ;  /* 0xffffffff00047882 */ /* 0x000fc60000000000 */
[----:B------:R-:W-:Y:S05]  /*6940*/  BRA.DIV UR4, `(.L_x_165) ;  /* 0x0000001604d87947 */ /* 0x000fea000b800000 */
[----:B------:R-:W-:-:S13]  /*6950*/  ELECT P6, URZ, PT ;  /* 0x00000000003f782f */ /* 0x000fda00038c0000 */
.L_x_203:
[----:B------:R-:W0:Y:S01]  /*6960*/  LDC R3, c[0x0][0x28c] ;  /* 0x0000a300ff037b82 */ /* 0x000e220000000800 */
[----:B------:R-:W-:Y:S01]  /*6970*/  BSSY B1, `(.L_x_166) ;  /* 0x0000037000017945 */ /* 0x000fe20003800000 */
[----:B0-----:R-:W-:-:S13]  /*6980*/  ISETP.LT.OR P6, PT, R3, 0x1, !P6 ;  /* 0x000000010300780c */ /* 0x001fda00077c1670 */
[----:B------:R-:W-:Y:S05]  /*6990*/  @P6 BRA `(.L_x_167) ;  /* 0x0000000000d06947 */ /* 0x000fea0003800000 */
[----:B------:R-:W-:Y:S02]  /*69a0*/  IMAD.SHL.U32 R22, R22, 0x80, RZ ;  /* 0x0000008016167824 */ /* 0x000fe400078e00ff */
[----:B------:R-:W-:Y:S02]  /*69b0*/  IMAD.SHL.U32 R19, R19, 0x40, RZ ;  /* 0x0000004013137824 */ /* 0x000fe400078e00ff */
[----:B------:R-:W-:Y:S02]  /*69c0*/  IMAD.MOV.U32 R12, RZ, RZ, RZ ;  /* 0x000000ffff0c7224 */ /* 0x000fe400078e00ff */
[----:B------:R-:W-:Y:S02]  /*69d0*/  IMAD.U32 R13, RZ, RZ, UR19 ;  /* 0x00000013ff0d7e24 */ /* 0x000fe4000f8e00ff */
[----:B------:R-:W-:Y:S02]  /*69e0*/  IMAD.MOV.U32 R3, RZ, RZ, R0 ;  /* 0x000000ffff037224 */ /* 0x000fe400078e0000 */
[----:B------:R-:W-:-:S07]  /*69f0*/  IMAD.MOV.U32 R4, RZ, RZ, R7 ;  /* 0x000000ffff047224 */ /* 0x000fce00078e0007 */
.L_x_171:
[----:B------:R-:W0:Y:S01]  /*6a00*/  S2R R10, SR_CgaCtaId ;  /* 0x00000000000a7919 */ /* 0x000e220000008800 */
[----:B------:R-:W-:Y:S01]  /*6a10*/  MOV R5, 0x400 ;  /* 0x0000040000057802 */ /* 0x000fe20000000f00 */
[----:B------:R-:W1:Y:S03]  /*6a20*/  @!P2 LDC R9, c[0x0][0x500] ;  /* 0x00014000ff09ab82 */ /* 0x000e660000000800 */
[----:B0-----:R-:W-:Y:S02]  /*6a30*/  LEA R11, R10, R5, 0x18 ;  /* 0x000000050a0b7211 */ /* 0x001fe400078ec0ff */
[----:B------:R-:W-:-:S03]  /*6a40*/  SHF.L.U32 R5, R3, 0x1f, RZ ;  /* 0x0000001f03057819 */ /* 0x000fc600000006ff */
[----:B------:R-:W-:-:S04]  /*6a50*/  IMAD R10, R4, 0x8, R11 ;  /* 0x00000008040a7824 */ /* 0x000fc800078e020b */
[----:B------:R-:W0:Y:S02]  /*6a60*/  SYNCS.PHASECHK.TRANS64.TRYWAIT P1, [R10+URZ+0x90], R5 ;  /* 0x000090050a0075a7 */ /* 0x000e24000802017f */
[----:B01----:R-:W-:Y:S05]  /*6a70*/  @!P1 BRA `(.L_x_168) ;  /* 0x0000001400ac9947 */ /* 0x003fea0003800000 */
.L_x_204:
[----:B0-----:R-:W-:Y:S01]  /*6a80*/  PRMT R5, R6, 0x9910, RZ ;  /* 0x0000991006057816 */ /* 0x001fe200000000ff */
[----:B------:R0:W-:Y:S03]  /*6a90*/  @!P2 SYNCS.ARRIVE.TRANS64 RZ, [R10+URZ], R9 ;  /* 0x000000090affa9a7 */ /* 0x0001e6000800003f */
[----:B------:R-:W-:-:S13]  /*6aa0*/  ISETP.NE.AND P1, PT, R5, 0x2, PT ;  /* 0x000000020500780c */ /* 0x000fda0003f25270 */
[----:B0-----:R-:W-:Y:S05]  /*6ab0*/  @P1 BRA `(.L_x_169) ;  /* 0x0000000000041947 */ /* 0x001fea0003800000 */
[----:B------:R-:W-:Y:S01]  /*6ac0*/  BPT.TRAP 0x1 ;  /* 0x000000040000795c */ /* 0x000fe20000300000 */
.L_x_169:
[----:B------:R-:W-:Y:S05]  /*6ad0*/  @P0 BRA `(.L_x_170) ;  /* 0x0000000000040947 */ /* 0x000fea0003800000 */
[----:B------:R-:W-:Y:S01]  /*6ae0*/  BPT.TRAP 0x1 ;  /* 0x000000040000795c */ /* 0x000fe20000300000 */
.L_x_170:
[--C-:B------:R-:W-:Y:S01]  /*6af0*/  IMAD R5, R4, 0x1000, R11.reuse ;  /* 0x0000100004057824 */ /* 0x100fe200078e020b */
[----:B------:R-:W-:Y:S01]  /*6b00*/  R2UR UR9, R10 ;  /* 0x000000000a0972ca */ /* 0x000fe200000e0000 */
[C---:B------:R-:W-:Y:S01]  /*6b10*/  IMAD R11, R4.reuse, 0x2000, R11 ;  /* 0x00002000040b7824 */ /* 0x040fe200078e020b */
[----:B------:R-:W-:Y:S01]  /*6b20*/  UIADD3 UR4, UP0, UR20, 0xf0, URZ ;  /* 0x000000f014047890 */ /* 0x000fe2000ff1e03f */
[----:B------:R-:W-:Y:S01]  /*6b30*/  VIADD R13, R13, 0xffffffff ;  /* 0xffffffff0d0d7836 */ /* 0x000fe20000000000 */
[----:B------:R-:W-:Y:S01]  /*6b40*/  R2UR UR5, R5 ;  /* 0x00000000050572ca */ /* 0x000fe200000e0000 */
[----:B------:R-:W-:Y:S01]  /*6b50*/  UIADD3 UR22, UP1, UR20, 0x1f0, URZ ;  /* 0x000001f014167890 */ /* 0x000fe2000ff3e03f */
[----:B------:R-:W-:Y:S01]  /*6b60*/  R2UR UR8, R11 ;  /* 0x000000000b0872ca */ /* 0x000fe200000e0000 */
[----:B------:R-:W-:Y:S01]  /*6b70*/  VIADD R4, R4, 0x1 ;  /* 0x0000000104047836 */ /* 0x000fe20000000000 */
[----:B------:R-:W-:Y:S01]  /*6b80*/  R2UR UR11, R19 ;  /* 0x00000000130b72ca */ /* 0x000fe200000e0000 */
[----:B------:R-:W-:Y:S01]  /*6b90*/  UIADD3.X UR23, URZ, UR21, URZ, UP1, !UPT ;  /* 0x000000153f177290 */ /* 0x000fe20008ffe43f */
[----:B------:R-:W-:Y:S01]  /*6ba0*/  R2UR UR10, R12 ;  /* 0x000000000c0a72ca */ /* 0x000fe200000e0000 */
[----:B------:R-:W-:Y:S01]  /*6bb0*/  UMOV UR6, 0x0 ;  /* 0x0000000000067882 */ /* 0x000fe20000000000 */
[----:B------:R-:W-:Y:S01]  /*6bc0*/  R2UR UR12, R2 ;  /* 0x00000000020c72ca */ /* 0x000fe200000e0000 */
[----:B------:R-:W-:Y:S01]  /*6bd0*/  UMOV UR7, 0x10000000 ;  /* 0x1000000000077882 */ /* 0x000fe20000000000 */
[----:B------:R-:W-:Y:S01]  /*6be0*/  R2UR UR18, R22 ;  /* 0x00000000161272ca */ /* 0x000fe200000e0000 */
[----:B------:R-:W-:Y:S01]  /*6bf0*/  VIADD R12, R12, 0x20 ;  /* 0x000000200c0c7836 */ /* 0x000fe20000000000 */
[----:B------:R-:W-:Y:S01]  /*6c00*/  ISETP.GT.AND P3, PT, R13, 0x1, PT ;  /* 0x000000010d00780c */ /* 0x000fe20003f64270 */
[----:B------:R-:W-:Y:S01]  /*6c10*/  UIADD3 UR13, UR5, 0x200, URZ ;  /* 0x00000200050d7890 */ /* 0x000fe2000fffe03f */
[----:B------:R-:W-:Y:S01]  /*6c20*/  ISETP.NE.AND P1, PT, R4, 0x12, PT ;  /* 0x000000120400780c */ /* 0x000fe20003f25270 */
[----:B------:R-:W-:-:S02]  /*6c30*/  UIADD3.X UR5, URZ, UR21, URZ, UP0, !UPT ;  /* 0x000000153f057290 */ /* 0x000fc400087fe43f */
[----:B------:R-:W-:Y:S01]  /*6c40*/  UIADD3 UR14, UR8, 0x12200, URZ ;  /* 0x00012200080e7890 */ /* 0x000fe2000fffe03f */
[----:B------:R-:W-:Y:S02]  /*6c50*/  SEL R10, RZ, 0x1, P1 ;  /* 0x00000001ff0a7807 */ /* 0x000fe40000800000 */
[----:B------:R-:W-:Y:S01]  /*6c60*/  UMOV UR8, UR13 ;  /* 0x0000000d00087c82 */ /* 0x000fe20008000000 */
[----:B------:R-:W-:Y:S02]  /*6c70*/  SEL R4, R4, RZ, P1 ;  /* 0x000000ff04047207 */ /* 0x000fe40000800000 */
[----:B------:R-:W-:Y:S01]  /*6c80*/  LOP3.LUT R3, R3, R10, RZ, 0x3c, !PT ;  /* 0x0000000a03037212 */ /* 0x000fe200078e3cff */
[----:B------:R0:W-:Y:S02]  /*6c90*/  UTMALDG.3D [UR8], [UR4], desc[UR6] ;  /* 0x00000608040075b4 */ /* 0x0001e40008011000 */
[----:B0-----:R-:W-:Y:S01]  /*6ca0*/  UMOV UR8, UR14 ;  /* 0x0000000e00087c82 */ /* 0x001fe20008000000 */
[----:B------:R-:W-:-:S02]  /*6cb0*/  UMOV UR11, UR18 ;  /* 0x00000012000b7c82 */ /* 0x000fc40008000000 */
[----:B------:R0:W-:Y:S02]  /*6cc0*/  UTMALDG.3D [UR8], [UR22], desc[UR6] ;  /* 0x00000608160075b4 */ /* 0x0001e40008011000 */
[----:B0-----:R-:W-:Y:S05]  /*6cd0*/  @P3 BRA `(.L_x_171) ;  /* 0xfffffffc00483947 */ /* 0x001fea000383ffff */
.L_x_167:
[----:B------:R-:W-:Y:S05]  /*6ce0*/  BSYNC B1 ;  /* 0x0000000000017941 */ /* 0x000fea0003800000 */
.L_x_166:
[----:B------:R-:W2:Y:S01]  /*6cf0*/  LDL.64 R10, [R1] ;  /* 0x00000000010a7983 */ /* 0x000ea20000100a00 */
[----:B------:R-:W-:Y:S01]  /*6d00*/  LOP3.LUT P4, RZ, R8, 0xff, RZ, 0xc0, !PT ;  /* 0x000000ff08ff7812 */ /* 0x000fe2000788c0ff */
[----:B------:R-:W-:Y:S01]  /*6d10*/  VIADD R4, R7, UR40 ;  /* 0x0000002807047c36 */ /* 0x000fe20008000000 */
[----:B------:R-:W-:Y:S01]  /*6d20*/  ULDC.64 UR4, c[0x0][0x650] ;  /* 0x0001940000047ab9 */ /* 0x000fe20000000a00 */
[----:B------:R-:W-:Y:S01]  /*6d30*/  IMAD.U32 R7, RZ, RZ, UR40 ;  /* 0x00000028ff077e24 */ /* 0x000fe2000f8e00ff */
[----:B------:R-:W-:Y:S01]  /*6d40*/  UISETP.GE.U32.AND UP0, UPT, UR40, 0x12, UPT ;  /* 0x000000122800788c */ /* 0x000fe2000bf06070 */
[----:B------:R-:W-:Y:S01]  /*6d50*/  BSSY B1, `(.L_x_172) ;  /* 0x000006f000017945 */ /* 0x000fe20003800000 */
[----:B------:R-:W-:Y:S01]  /*6d60*/  ISETP.GT.U32.AND P1, PT, R4, 0x11, PT ;  /* 0x000000110400780c */ /* 0x000fe20003f24070 */
[----:B------:R-:W-:Y:S01]  /*6d70*/  IMAD.MOV.U32 R19, RZ, RZ, -0x1 ;  /* 0xffffffffff137424 */ /* 0x000fe200078e00ff */
[----:B------:R-:W-:Y:S01]  /*6d80*/  PRMT R8, RZ, 0x7610, R8 ;  /* 0x00007610ff087816 */ /* 0x000fe20000000008 */
[----:B------:R-:W-:Y:S01]  /*6d90*/  IMAD.MOV.U32 R22, RZ, RZ, -0x1 ;  /* 0xffffffffff167424 */ /* 0x000fe200078e00ff */
[----:B------:R-:W-:-:S02]  /*6da0*/  ISETP.LT.U32.AND P1, PT, R7, 0x12, P1 ;  /* 0x000000120700780c */ /* 0x000fc40000f21070 */
[----:B------:R-:W-:Y:S01]  /*6db0*/  PLOP3.LUT P3, PT, PT, PT, UP0, 0x80, 0x0 ;  /* 0x000000000000781c */ /* 0x000fe20003f6f008 */
[----:B------:R-:W0:Y:S01]  /*6dc0*/  @P4 S2R R3, SR_CgaCtaId ;  /* 0x0000000000034919 */ /* 0x000e220000008800 */
[----:B------:R-:W-:-:S04]  /*6dd0*/  @P4 MOV R2, 0x400 ;  /* 0x0000040000024802 */ /* 0x000fc80000000f00 */
[----:B0-----:R-:W-:Y:S01]  /*6de0*/  @P4 LEA R5, R3, R2, 0x18 ;  /* 0x0000000203054211 */ /* 0x001fe200078ec0ff */
[----:B------:R-:W-:-:S03]  /*6df0*/  IMAD.WIDE.U32 R2, R4, 0x38e38e39, RZ ;  /* 0x38e38e3904027825 */ /* 0x000fc600078e00ff */
[----:B------:R0:W-:Y:S01]  /*6e00*/  @P4 SYNCS.ARRIVE.TRANS64.A1T0 RZ, [R5+URZ+0x158], RZ ;  /* 0x000158ff05ff49a7 */ /* 0x0001e2000810003f */
[----:B------:R-:W-:Y:S01]  /*6e10*/  IMAD.MOV.U32 R2, RZ, RZ, -0x1 ;  /* 0xffffffffff027424 */ /* 0x000fe200078e00ff */
[----:B0-----:R-:W-:Y:S02]  /*6e20*/  SHF.R.U32.HI R5, RZ, 0x2, R3 ;  /* 0x00000002ff057819 */ /* 0x001fe40000011603 */
[----:B------:R-:W-:-:S03]  /*6e30*/  SEL R3, RZ, 0x1, !P1 ;  /* 0x00000001ff037807 */ /* 0x000fc60004800000 */
[----:B------:R-:W-:Y:S01]  /*6e40*/  IMAD R7, R5, -0x12, R4 ;  /* 0xffffffee05077824 */ /* 0x000fe200078e0204 */
[----:B------:R-:W-:Y:S02]  /*6e50*/  LOP3.LUT R0, R0, R3, RZ, 0x3c, !PT ;  /* 0x0000000300007212 */ /* 0x000fe400078e3cff */
[----:B------:R-:W-:Y:S02]  /*6e60*/  PRMT R3, RZ, 0x7610, R3 ;  /* 0x00007610ff037816 */ /* 0x000fe40000000003 */
[----:B------:R-:W-:Y:S02]  /*6e70*/  @P3 LOP3.LUT R0, R0, 0x1, R5, 0x78, !PT ;  /* 0x0000000100003812 */ /* 0x000fe400078e7805 */
[----:B--2---:R-:W-:-:S04]  /*6e80*/  IADD3 R18, P4, R18, R10, RZ ;  /* 0x0000000a12127210 */ /* 0x004fc80007f9e0ff */
[----:B------:R-:W-:Y:S01]  /*6e90*/  ISETP.GE.U32.AND P1, PT, R18, UR4, PT ;  /* 0x0000000412007c0c */ /* 0x000fe2000bf26070 */
[----:B------:R-:W-:-:S05]  /*6ea0*/  IMAD.X R17, R17, 0x1, R23, P4 ;  /* 0x0000000111117824 */ /* 0x000fca00020e0617 */
[----:B------:R-:W-:-:S13]  /*6eb0*/  ISETP.GE.U32.AND.EX P1, PT, R17, UR5, PT, P1 ;  /* 0x0000000511007c0c */ /* 0x000fda000bf26110 */
[----:B------:R-:W-:Y:S05]  /*6ec0*/  @P1 BRA `(.L_x_173) ;  /* 0x00000004005c1947 */ /* 0x000fea0003800000 */
[----:B------:R-:W0:Y:S01]  /*6ed0*/  S2R R11, SR_CTAID.X ;  /* 0x00000000000b7919 */ /* 0x000e220000002500 */
[----:B------:R-:W-:Y:S01]  /*6ee0*/  ULDC.64 UR4, c[0x0][0x628] ;  /* 0x00018a0000047ab9 */ /* 0x000fe20000000a00 */
[----:B------:R-:W1:Y:S01]  /*6ef0*/  LDC R12, c[0x0][0x144] ;  /* 0x00005100ff0c7b82 */ /* 0x000e620000000800 */
[----:B------:R-:W-:Y:S01]  /*6f00*/  ISETP.NE.U32.AND P1, PT, RZ, UR4, PT ;  /* 0x00000004ff007c0c */ /* 0x000fe2000bf25070 */
[----:B------:R-:W2:Y:S01]  /*6f10*/  S2R R9, SR_CTAID.Y ;  /* 0x0000000000097919 */ /* 0x000ea20000002600 */
[----:B------:R-:W-:Y:S01]  /*6f20*/  ULDC UR6, c[0x0][0x150] ;  /* 0x0000540000067ab9 */ /* 0x000fe20000000800 */
[----:B------:R-:W-:Y:S01]  /*6f30*/  ULDC UR7, c[0x0][0x630] ;  /* 0x00018c0000077ab9 */ /* 0x000fe20000000800 */
[----:B------:R-:W-:Y:S01]  /*6f40*/  ISETP.NE.AND.EX P1, PT, RZ, UR5, PT, P1 ;  /* 0x00000005ff007c0c */ /* 0x000fe2000bf25310 */
[----:B------:R-:W-:Y:S01]  /*6f50*/  IMAD.MOV.U32 R2, RZ, RZ, R18 ;  /* 0x000000ffff027224 */ /* 0x000fe200078e0012 */
[----:B0-----:R-:W-:-:S05]  /*6f60*/  I2FP.F32.U32 R3, R11 ;  /* 0x0000000b00037245 */ /* 0x001fca0000201000 */
[----:B------:R-:W-:Y:S01]  /*6f70*/  FMUL R14, R3, UR6 ;  /* 0x00000006030e7c20 */ /* 0x000fe20008400000 */
[----:B------:R-:W-:-:S05]  /*6f80*/  IMAD.MOV.U32 R3, RZ, RZ, R17 ;  /* 0x000000ffff037224 */ /* 0x000fca00078e0011 */
[----:B--2---:R-:W-:Y:S05]  /*6f90*/  @!P1 BRA `(.L_x_174) ;  /* 0x0000000000289947 */ /* 0x004fea0003800000 */
[----:B------:R-:W-:Y:S02]  /*6fa0*/  ULDC UR6, c[0x0][0x634] ;  /* 0x00018d0000067ab9 */ /* 0x000fe40000000800 */
[----:B------:R-:W-:-:S05]  /*6fb0*/  IADD3 R3, P1, R18, UR6, RZ ;  /* 0x0000000612037c10 */ /* 0x000fca000ff3e0ff */
[----:B------:R-:W-:-:S04]  /*6fc0*/  IMAD.X R13, RZ, RZ, R17, P1 ;  /* 0x000000ffff0d7224 */ /* 0x000fc800008e0611 */
[----:B------:R-:W-:-:S04]  /*6fd0*/  IMAD.WIDE.U32 R4, R13, UR4, RZ ;  /* 0x000000040d047c25 */ /* 0x000fc8000f8e00ff */
[----:B------:R-:W-:-:S04]  /*6fe0*/  IMAD.WIDE.U32 R4, P1, R3, UR5, R4 ;  /* 0x0000000503047c25 */ /* 0x000fc8000f820004 */
[----:B------:R-:W-:-:S04]  /*6ff0*/  IMAD.WIDE.U32 R2, R3, UR4, RZ ;  /* 0x0000000403027c25 */ /* 0x000fc8000f8e00ff */
[----:B------:R-:W-:Y:S01]  /*7000*/  IMAD.MOV.U32 R2, RZ, RZ, R5 ;  /* 0x000000ffff027224 */ /* 0x000fe200078e0005 */
[----:B------:R-:W-:Y:S01]  /*7010*/  IADD3 RZ, P3, R3, R4, RZ ;  /* 0x0000000403ff7210 */ /* 0x000fe20007f7e0ff */
[----:B------:R-:W-:-:S04]  /*7020*/  IMAD.X R3, RZ, RZ, RZ, P1 ;  /* 0x000000ffff037224 */ /* 0x000fc800008e06ff */
[----:B------:R-:W-:-:S08]  /*7030*/  IMAD.WIDE.U32.X R2, R13, UR5, R2, P3 ;  /* 0x000000050d027c25 */ /* 0x000fd000098e0402 */
.L_x_174:
[--C-:B------:R-:W-:Y:S01]  /*7040*/  SHF.R.U64 R10, R2, UR7, R3.reuse ;  /* 0x00000007020a7c19 */ /* 0x100fe20008001203 */
[----:B------:R-:W0:Y:S01]  /*7050*/  F2I.U32.TRUNC.NTZ R14, R14 ;  /* 0x0000000e000e7305 */ /* 0x000e22000020f000 */
[----:B------:R-:W-:Y:S01]  /*7060*/  SHF.R.U32.HI R2, RZ, UR7, R3 ;  /* 0x00000007ff027c19 */ /* 0x000fe20008011603 */
[----:B------:R-:W-:Y:S01]  /*7070*/  ULDC.64 UR4, c[0x0][0x620] ;  /* 0x0001880000047ab9 */ /* 0x000fe20000000a00 */
[----:B------:R-:W-:Y:S01]  /*7080*/  IADD3 R5, P1, RZ, -R10, RZ ;  /* 0x8000000aff057210 */ /* 0x000fe20007f3e0ff */
[----:B------:R-:W-:Y:S01]  /*7090*/  IMAD.MOV.U32 R3, RZ, RZ, R17 ;  /* 0x000000ffff037224 */ /* 0x000fe200078e0011 */
[----:B------:R-:W-:-:S03]  /*70a0*/  ULDC.64 UR6, c[0x0][0x640] ;  /* 0x0001900000067ab9 */ /* 0x000fc60000000a00 */
[----:B------:R-:W-:Y:S01]  /*70b0*/  IMAD.X R2, RZ, RZ, ~R2, P1 ;  /* 0x000000ffff027224 */ /* 0x000fe200008e0e02 */
[----:B------:R-:W-:-:S03]  /*70c0*/  ISETP.NE.U32.AND P1, PT, RZ, UR6, PT ;  /* 0x00000006ff007c0c */ /* 0x000fc6000bf25070 */
[----:B------:R-:W-:Y:S01]  /*70d0*/  IMAD R4, R2, UR4, RZ ;  /* 0x0000000402047c24 */ /* 0x000fe2000f8e02ff */
[----:B------:R-:W-:Y:S01]  /*70e0*/  ISETP.NE.AND.EX P1, PT, RZ, UR7, PT, P1 ;  /* 0x00000007ff007c0c */ /* 0x000fe2000bf25310 */
[----:B------:R-:W-:-:S04]  /*70f0*/  IMAD.MOV.U32 R2, RZ, RZ, R18 ;  /* 0x000000ffff027224 */ /* 0x000fc800078e0012 */
[----:B------:R-:W-:Y:S01]  /*7100*/  IMAD.WIDE.U32 R2, R5, UR4, R2 ;  /* 0x0000000405027c25 */ /* 0x000fe2000f8e0002 */
[----:B------:R-:W-:-:S03]  /*7110*/  ULDC UR4, c[0x0][0x618] ;  /* 0x0001860000047ab9 */ /* 0x000fc60000000800 */
[----:B------:R-:W-:Y:S01]  /*7120*/  IMAD R5, R5, UR5, R4 ;  /* 0x0000000505057c24 */ /* 0x000fe2000f8e0204 */
[----:B------:R-:W-:Y:S01]  /*7130*/  ULDC UR5, c[0x0][0x154] ;  /* 0x0000550000057ab9 */ /* 0x000fe20000000800 */
[----:B0-----:R-:W-:Y:S02]  /*7140*/  IMAD.MOV R4, RZ, RZ, -R14 ;  /* 0x000000ffff047224 */ /* 0x001fe400078e0a0e */
[----:B------:R-:W0:Y:S01]  /*7150*/  LDC R14, c[0x0][0x148] ;  /* 0x00005200ff0e7b82 */ /* 0x000e220000000800 */
[----:B------:R-:W-:Y:S02]  /*7160*/  IMAD.IADD R3, R3, 0x1, R5 ;  /* 0x0000000103037824 */ /* 0x000fe400078e0205 */
[----:B-1----:R-:W-:Y:S01]  /*7170*/  IMAD R11, R12, R4, R11 ;  /* 0x000000040c0b7224 */ /* 0x002fe200078e020b */
[----:B------:R-:W-:Y:S02]  /*7180*/  I2FP.F32.U32 R4, R9 ;  /* 0x0000000900047245 */ /* 0x000fe40000201000 */
[----:B------:R-:W-:-:S02]  /*7190*/  SHF.R.U64 R12, R2, UR4, R3 ;  /* 0x00000004020c7c19 */ /* 0x000fc40008001203 */
[----:B------:R-:W-:Y:S01]  /*71a0*/  SHF.R.U32.HI R3, RZ, UR4, R3 ;  /* 0x00000004ff037c19 */ /* 0x000fe20008011603 */
[----:B------:R-:W-:Y:S01]  /*71b0*/  FMUL R4, R4, UR5 ;  /* 0x0000000504047c20 */ /* 0x000fe20008400000 */
[----:B------:R-:W-:Y:S02]  /*71c0*/  ULDC UR4, c[0x0][0x608] ;  /* 0x0001820000047ab9 */ /* 0x000fe40000000800 */
[--C-:B------:R-:W-:Y:S01]  /*71d0*/  SHF.R.U64 R15, R12, UR4, R3.reuse ;  /* 0x000000040c0f7c19 */ /* 0x100fe20008001203 */
[----:B------:R1:W2:Y:S01]  /*71e0*/  F2I.U32.TRUNC.NTZ R20, R4 ;  /* 0x0000000400147305 */ /* 0x0002a2000020f000 */
[----:B------:R-:W-:Y:S01]  /*71f0*/  SHF.R.U32.HI R2, RZ, UR4, R3 ;  /* 0x00000004ff027c19 */ /* 0x000fe20008011603 */
[----:B------:R-:W-:-:S03]  /*7200*/  ULDC UR4, c[0x0][0x658] ;  /* 0x0001960000047ab9 */ /* 0x000fc60000000800 */
[--C-:B------:R-:W-:Y:S02]  /*7210*/  SHF.R.U64 R13, R15, UR4, R2.reuse ;  /* 0x000000040f0d7c19 */ /* 0x100fe40008001202 */
[----:B------:R-:W-:-:S03]  /*7220*/  SHF.R.U32.HI R19, RZ, UR4, R2 ;  /* 0x00000004ff137c19 */ /* 0x000fc60008011602 */
[----:B------:R-:W-:Y:S02]  /*7230*/  IMAD.MOV.U32 R2, RZ, RZ, R13 ;  /* 0x000000ffff027224 */ /* 0x000fe400078e000d */
[----:B------:R-:W-:Y:S01]  /*7240*/  IMAD.MOV.U32 R3, RZ, RZ, R19 ;  /* 0x000000ffff037224 */ /* 0x000fe200078e0013 */
[----:B-1----:R-:W-:Y:S06]  /*7250*/  @!P1 BRA `(.L_x_175) ;  /* 0x0000000000289947 */ /* 0x002fec0003800000 */
        /* <DEDUP_REMOVED lines=10> */
.L_x_175:
[----:B------:R-:W1:Y:S01]  /*7300*/  LDC R4, c[0x0][0x65c] ;  /* 0x00019700ff047b82 */ /* 0x000e620000000800 */
[----:B------:R-:W-:Y:S01]  /*7310*/  ULDC UR4, c[0x0][0x648] ;  /* 0x0001920000047ab9 */ /* 0x000fe20000000800 */
[----:B------:R-:W-:Y:S01]  /*7320*/  LOP3.LUT R15, R15, UR16, RZ, 0xc0, !PT ;  /* 0x000000100f0f7c12 */ /* 0x000fe2000f8ec0ff */
[----:B--2---:R-:W-:Y:S01]  /*7330*/  IMAD.MOV R20, RZ, RZ, -R20 ;  /* 0x000000ffff147224 */ /* 0x004fe200078e0a14 */
[----:B------:R-:W-:Y:S01]  /*7340*/  SHF.R.U64 R2, R2, UR4, R3 ;  /* 0x0000000402027c19 */ /* 0x000fe20008001203 */
[----:B------:R-:W-:Y:S01]  /*7350*/  ULDC UR4, c[0x0][0x638] ;  /* 0x00018e0000047ab9 */ /* 0x000fe20000000800 */
[----:B------:R-:W-:Y:S01]  /*7360*/  LOP3.LUT R12, R12, UR15, RZ, 0xc0, !PT ;  /* 0x0000000f0c0c7c12 */ /* 0x000fe2000f8ec0ff */
[----:B------:R-:W-:Y:S01]  /*7370*/  ULDC UR5, c[0x0][0x610] ;  /* 0x0001840000057ab9 */ /* 0x000fe20000000800 */
[----:B------:R-:W-:Y:S01]  /*7380*/  IMAD.MOV.U32 R3, RZ, RZ, 0x1 ;  /* 0x00000001ff037424 */ /* 0x000fe200078e00ff */
[----:B-1----:R-:W-:Y:S01]  /*7390*/  ISETP.NE.AND P1, PT, R4, 0x1, PT ;  /* 0x000000010400780c */ /* 0x002fe20003f25270 */
[----:B------:R-:W-:-:S02]  /*73a0*/  IMAD.MOV R4, RZ, RZ, -R2 ;  /* 0x000000ffff047224 */ /* 0x000fc400078e0a02 */
[----:B------:R-:W-:Y:S02]  /*73b0*/  IMAD R2, R2, UR17, R15 ;  /* 0x0000001102027c24 */ /* 0x000fe4000f8e020f */
[----:B------:R-:W-:Y:S01]  /*73c0*/  IMAD R13, R4, UR4, R13 ;  /* 0x00000004040d7c24 */ /* 0x000fe2000f8e020d */
[----:B------:R-:W-:-:S07]  /*73d0*/  ULDC UR4, c[0x0][0x600] ;  /* 0x0001800000047ab9 */ /* 0x000fce0000000800 */
[----:B0-----:R-:W-:-:S04]  /*73e0*/  @P1 IMAD R11, R14, R20, R9 ;  /* 0x000000140e0b1224 */ /* 0x001fc800078e0209 */
[----:B------:R-:W-:Y:S02]  /*73f0*/  IMAD R11, R2, UR5, R11 ;  /* 0x00000005020b7c24 */ /* 0x000fe4000f8e020b */
[----:B------:R-:W-:-:S05]  /*7400*/  IMAD R2, R13, UR4, R12 ;  /* 0x000000040d027c24 */ /* 0x000fca000f8e020c */
[----:B------:R-:W-:Y:S02]  /*7410*/  SEL R22, R2, R11, !P1 ;  /* 0x0000000b02167207 */ /* 0x000fe40004800000 */
[----:B------:R-:W-:Y:S01]  /*7420*/  SEL R19, R11, R2, !P1 ;  /* 0x000000020b137207 */ /* 0x000fe20004800000 */
[----:B------:R-:W-:-:S07]  /*7430*/  IMAD.MOV.U32 R2, RZ, RZ, R10 ;  /* 0x000000ffff027224 */ /* 0x000fce00078e000a */
.L_x_173:
[----:B------:R-:W-:Y:S05]  /*7440*/  BSYNC B1 ;  /* 0x0000000000017941 */ /* 0x000fea0003800000 */
.L_x_172:
[----:B------:R-:W-:-:S13]  /*7450*/  LOP3.LUT P1, RZ, R3, 0xff, RZ, 0xc0, !PT ;  /* 0x000000ff03ff7812 */ /* 0x000fda000782c0ff */
[----:B------:R-:W-:Y:S05]  /*7460*/  @P1 BRA `(.L_x_176) ;  /* 0xfffffff400301947 */ /* 0x000fea000383ffff */
[----:B------:R-:W-:Y:S05]  /*7470*/  BSYNC B0 ;  /* 0x0000000000007941 */ /* 0x000fea0003800000 */
.L_x_164:
[----:B------:R-:W-:-:S03]  /*7480*/  UMOV UR4, 0xffffffff ;  /* 0xffffffff00047882 */ /* 0x000fc60000000000 */
[----:B------:R-:W-:Y:S05]  /*7490*/  BRA.DIV UR4, `(.L_x_177) ;  /* 0x0000000e04387947 */ /* 0x000fea000b800000 */
[----:B------:R-:W-:-:S13]  /*74a0*/  ELECT P6, URZ, PT ;  /* 0x00000000003f782f */ /* 0x000fda00038c0000 */
.L_x_207:
[----:B------:R-:W-:Y:S04]  /*74b0*/  BSSY B0, `(.L_x_178) ;  /* 0x00000a9000007945 */ /* 0x000fe80003800000 */
[----:B------:R-:W-:Y:S05]  /*74c0*/  @!P6 BRA `(.L_x_179) ;  /* 0x00000008009ce947 */ /* 0x000fea0003800000 */
[----:B------:R-:W-:-:S04]  /*74d0*/  LOP3.LUT R16, R16, 0x2, RZ, 0xfc, !PT ;  /* 0x0000000210107812 */ /* 0x000fc800078efcff */
[----:B------:R-:W-:-:S13]  /*74e0*/  ISETP.NE.AND P0, PT, R16, 0x3, PT ;  /* 0x000000031000780c */ /* 0x000fda0003f05270 */
[----:B------:R-:W-:Y:S05]  /*74f0*/  @!P0 BRA `(.L_x_180) ;  /* 0x0000000000048947 */ /* 0x000fea0003800000 */
[----:B------:R-:W-:Y:S01]  /*7500*/  BPT.TRAP 0x1 ;  /* 0x000000040000795c */ /* 0x000fe20000300000 */
.L_x_180:
[----:B------:R-:W0:Y:S01]  /*7510*/  S2R R3, SR_CgaCtaId ;  /* 0x0000000000037919 */ /* 0x000e220000008800 */
[----:B------:R-:W-:Y:S02]  /*7520*/  MOV R2, 0x400 ;  /* 0x0000040000027802 */ /* 0x000fe40000000f00 */
[----:B------:R-:W-:Y:S02]  /*7530*/  SHF.L.U32 R4, R0, 0x1f, RZ ;  /* 0x0000001f00047819 */ /* 0x000fe400000006ff */
[----:B0-----:R-:W-:-:S05]  /*7540*/  LEA R2, R3, R2, 0x18 ;  /* 0x0000000203027211 */ /* 0x001fca00078ec0ff */
[----:B------:R-:W-:-:S04]  /*7550*/  VIADD R2, R2, 0x90 ;  /* 0x0000009002027836 */ /* 0x000fc80000000000 */
[C---:B------:R-:W-:Y:S02]  /*7560*/  IMAD R9, R7.reuse, 0x8, R2 ;  /* 0x0000000807097824 */ /* 0x040fe400078e0202 */
[----:B------:R-:W-:Y:S02]  /*7570*/  VIADD R7, R7, 0x1 ;  /* 0x0000000107077836 */ /* 0x000fe40000000000 */
[----:B------:R-:W0:Y:S03]  /*7580*/  SYNCS.PHASECHK.TRANS64.TRYWAIT P0, [R9+URZ], R4 ;  /* 0x00000004090075a7 */ /* 0x000e26000800017f */
[----:B------:R-:W-:-:S04]  /*7590*/  ISETP.NE.AND P1, PT, R7, 0x12, PT ;  /* 0x000000120700780c */ /* 0x000fc80003f25270 */
[----:B------:R-:W-:Y:S02]  /*75a0*/  SEL R3, RZ, 0x1, P1 ;  /* 0x00000001ff037807 */ /* 0x000fe40000800000 */
[----:B------:R-:W-:Y:S02]  /*75b0*/  SEL R7, R7, RZ, P1 ;  /* 0x000000ff07077207 */ /* 0x000fe40000800000 */
[----:B------:R-:W-:-:S03]  /*75c0*/  LOP3.LUT R6, R0, R3, RZ, 0x3c, !PT ;  /* 0x0000000300067212 */ /* 0x000fc600078e3cff */
[----:B------:R-:W-:Y:S01]  /*75d0*/  IMAD R8, R7, 0x8, R2 ;  /* 0x0000000807087824 */ /* 0x000fe200078e0202 */
[----:B------:R-:W-:Y:S01]  /*75e0*/  SHF.L.U32 R5, R6, 0x1f, RZ ;  /* 0x0000001f06057819 */ /* 0x000fe200000006ff */
[----:B0-----:R-:W-:Y:S06]  /*75f0*/  @!P0 BRA `(.L_x_181) ;  /* 0x0000000c00008947 */ /* 0x001fec0003800000 */
.L_x_208:
[----:B------:R-:W1:Y:S01]  /*7600*/  SYNCS.PHASECHK.TRANS64.TRYWAIT P0, [R8+URZ], R5 ;  /* 0x00000005080075a7 */ /* 0x000e62000800017f */
[----:B------:R-:W-:-:S05]  /*7610*/  VIADD R0, R7, 0x1 ;  /* 0x0000000107007836 */ /* 0x000fca0000000000 */
[----:B------:R-:W-:-:S04]  /*7620*/  ISETP.NE.AND P1, PT, R0, 0x12, PT ;  /* 0x000000120000780c */ /* 0x000fc80003f25270 */
[----:B------:R-:W-:Y:S02]  /*7630*/  SEL R3, RZ, 0x1, P1 ;  /* 0x00000001ff037807 */ /* 0x000fe40000800000 */
[----:B------:R-:W-:Y:S02]  /*7640*/  SEL R7, R0, RZ, P1 ;  /* 0x000000ff00077207 */ /* 0x000fe40000800000 */
[----:B------:R-:W-:-:S03]  /*7650*/  LOP3.LUT R6, R6, R3, RZ, 0x3c, !PT ;  /* 0x0000000306067212 */ /* 0x000fc600078e3cff */
[----:B0-----:R-:W-:Y:S01]  /*7660*/  IMAD R9, R7, 0x8, R2 ;  /* 0x0000000807097824 */ /* 0x001fe200078e0202 */
[----:B------:R-:W-:Y:S01]  /*7670*/  SHF.L.U32 R4, R6, 0x1f, RZ ;  /* 0x0000001f06047819 */ /* 0x000fe200000006ff */
[----:B-1----:R-:W-:Y:S06]  /*7680*/  @!P0 BRA `(.L_x_182) ;  /* 0x0000000800f08947 */ /* 0x002fec0003800000 */
.L_x_209:
        /* <DEDUP_REMOVED lines=9> */
.L_x_210:
        /* <DEDUP_REMOVED lines=9> */
.L_x_211:
        /* <DEDUP_REMOVED lines=9> */
.L_x_212:
        /* <DEDUP_REMOVED lines=9> */
.L_x_213:
        /* <DEDUP_REMOVED lines=9> */
.L_x_214:
        /* <DEDUP_REMOVED lines=9> */
.L_x_215:
        /* <DEDUP_REMOVED lines=9> */
.L_x_216:
        /* <DEDUP_REMOVED lines=9> */
.L_x_217:
        /* <DEDUP_REMOVED lines=9> */
.L_x_218:
        /* <DEDUP_REMOVED lines=9> */
.L_x_219:
        /* <DEDUP_REMOVED lines=9> */
.L_x_220:
        /* <DEDUP_REMOVED lines=9> */
.L_x_221:
        /* <DEDUP_REMOVED lines=9> */
.L_x_222:
[----:B------:R-:W1:Y:S01]  /*7de0*/  SYNCS.PHASECHK.TRANS64.TRYWAIT P0, [R8+URZ], R5 ;  /* 0x00000005080075a7 */ /* 0x000e62000800017f */
[----:B------:R-:W-:-:S05]  /*7df0*/  VIADD R0, R7, 0x1 ;  /* 0x0000000107007836 */ /* 0x000fca0000000000 */
[----:B------:R-:W-:-:S04]  /*7e00*/  ISETP.NE.AND P1, PT, R0, 0x12, PT ;  /* 0x000000120000780c */ /* 0x000fc80003f25270 */
[----:B------:R-:W-:Y:S02]  /*7e10*/  SEL R3, RZ, 0x1, P1 ;  /* 0x00000001ff037807 */ /* 0x000fe40000800000 */
[----:B------:R-:W-:Y:S02]  /*7e20*/  SEL R7, R0, RZ, P1 ;  /* 0x000000ff00077207 */ /* 0x000fe40000800000 */
[----:B0-----:R-:W-:-:S03]  /*7e30*/  LOP3.LUT R9, R6, R3, RZ, 0x3c, !PT ;  /* 0x0000000306097212 */ /* 0x001fc600078e3cff */
[----:B------:R-:W-:Y:S01]  /*7e40*/  IMAD R11, R7, 0x8, R2 ;  /* 0x00000008070b7824 */ /* 0x000fe200078e0202 */
[----:B------:R-:W-:Y:S01]  /*7e50*/  SHF.L.U32 R6, R9, 0x1f, RZ ;  /* 0x0000001f09067819 */ /* 0x000fe200000006ff */
[----:B-1----:R-:W-:Y:S06]  /*7e60*/  @!P0 BRA `(.L_x_196) ;  /* 0x0000000800108947 */ /* 0x002fec0003800000 */
.L_x_223:
[----:B------:R-:W1:Y:S01]  /*7e70*/  SYNCS.PHASECHK.TRANS64.TRYWAIT P0, [R11+URZ], R6 ;  /* 0x000000060b0075a7 */ /* 0x000e62000800017f */
[----:B------:R-:W-:-:S05]  /*7e80*/  VIADD R0, R7, 0x1 ;  /* 0x0000000107007836 */ /* 0x000fca0000000000 */
[----:B------:R-:W-:-:S04]  /*7e90*/  ISETP.NE.AND P1, PT, R0, 0x12, PT ;  /* 0x000000120000780c */ /* 0x000fc80003f25270 */
[----:B------:R-:W-:Y:S02]  /*7ea0*/  SEL R4, RZ, 0x1, P1 ;  /* 0x00000001ff047807 */ /* 0x000fe40000800000 */
[----:B------:R-:W-:Y:S02]  /*7eb0*/  SEL R3, R0, RZ, P1 ;  /* 0x000000ff00037207 */ /* 0x000fe40000800000 */
[----:B------:R-:W-:Y:S01]  /*7ec0*/  LOP3.LUT R0, R9, R4, RZ, 0x3c, !PT ;  /* 0x0000000409007212 */ /* 0x000fe200078e3cff */
[----:B-1----:R-:W-:Y:S06]  /*7ed0*/  @!P0 BRA `(.L_x_197) ;  /* 0x0000000800088947 */ /* 0x002fec0003800000 */
.L_x_224:
[----:B------:R-:W-:Y:S01]  /*7ee0*/  IMAD R3, R3, 0x8, R2 ;  /* 0x0000000803037824 */ /* 0x000fe200078e0202 */
[----:B------:R-:W-:-:S07]  /*7ef0*/  SHF.L.U32 R0, R0, 0x1f, RZ ;  /* 0x0000001f00007819 */ /* 0x000fce00000006ff */
.L_x_198:
[----:B--2---:R2:W3:Y:S02]  /*7f00*/  SYNCS.PHASECHK.TRANS64.TRYWAIT P0, [R3+URZ], R0 ;  /* 0x00000000030075a7 */ /* 0x0044e4000800017f */
[----:B---3--:R-:W-:Y:S05]  /*7f10*/  @!P0 NANOSLEEP.SYNCS 0x989680 ;  /* 0x009896800000895d */ /* 0x008fea0003900000 */
[----:B------:R-:W3:Y:S02]  /*7f20*/  @!P0 SYNCS.PHASECHK.TRANS64 P0, [R3+URZ], R0 ;  /* 0x00000000030085a7 */ /* 0x000ee4000800007f */
[----:B---3--:R-:W-:Y:S05]  /*7f30*/  @!P0 BRA `(.L_x_198) ;  /* 0xfffffffc00f08947 */ /* 0x008fea000383ffff */
.L_x_179:
[----:B------:R-:W-:Y:S05]  /*7f40*/  BSYNC B0 ;  /* 0x0000000000007941 */ /* 0x000fea0003800000 */
.L_x_178:
[----:B------:R-:W-:Y:S05]  /*7f50*/  EXIT ;  /* 0x000000000000794d */ /* 0x000fea0003800000 */
.L_x_16:
[----:B-1----:R1:W2:Y:S02]  /*7f60*/  SYNCS.PHASECHK.TRANS64.TRYWAIT P0, [R95+URZ], R0 ;  /* 0x000000005f0075a7 */ /* 0x0022a4000800017f */
[----:B--2---:R-:W-:Y:S05]  /*7f70*/  @!P0 NANOSLEEP.SYNCS 0x989680 ;  /* 0x009896800000895d */ /* 0x004fea0003900000 */
[----:B------:R-:W2:Y:S02]  /*7f80*/  @!P0 SYNCS.PHASECHK.TRANS64 P0, [R95+URZ], R0 ;  /* 0x000000005f0085a7 */ /* 0x000ea4000800007f */
[----:B--2---:R-:W-:Y:S05]  /*7f90*/  @!P0 BRA `(.L_x_16) ;  /* 0xfffffffc00f08947 */ /* 0x004fea000383ffff */
[----:B------:R-:W-:Y:S05]  /*7fa0*/  BRA `(.L_x_199) ;  /* 0xffffff9400d07947 */ /* 0x000fea000383ffff */
.L_x_21:
[----:B--2---:R2:W3:Y:S02]  /*7fb0*/  SYNCS.PHASECHK.TRANS64.TRYWAIT P1, [R3+URZ], R0 ;  /* 0x00000000030075a7 */ /* 0x0044e4000802017f */
[----:B---3--:R-:W-:Y:S05]  /*7fc0*/  @!P1 NANOSLEEP.SYNCS 0x989680 ;  /* 0x009896800000995d */ /* 0x008fea0003900000 */
[----:B------:R-:W3:Y:S02]  /*7fd0*/  @!P1 SYNCS.PHASECHK.TRANS64 P1, [R3+URZ], R0 ;  /* 0x00000000030095a7 */ /* 0x000ee4000802007f */
[----:B---3--:R-:W-:Y:S05]  /*7fe0*/  @!P1 BRA `(.L_x_21) ;  /* 0xfffffffc00f09947 */ /* 0x008fea000383ffff */
[----:B------:R-:W-:Y:S05]  /*7ff0*/  BRA `(.L_x_20) ;  /* 0xffffff9800347947 */ /* 0x000fea000383ffff */
.L_x_26:
[----:B--2---:R-:W-:-:S04]  /*8000*/  IMAD.U32 R4, RZ, RZ, UR4 ;  /* 0x00000004ff047e24 */ /* 0x004fc8000f8e00ff */
[----:B------:R2:W3:Y:S03]  /*8010*/  SYNCS.PHASECHK.TRANS64.TRYWAIT P1, [R4+URZ], R3 ;  /* 0x00000003040075a7 */ /* 0x0004e6000802017f */
[----:B---3--:R-:W-:Y:S05]  /*8020*/  @!P1 NANOSLEEP.SYNCS 0x989680 ;  /* 0x009896800000995d */ /* 0x008fea0003900000 */
[----:B------:R-:W3:Y:S02]  /*8030*/  @!P1 SYNCS.PHASECHK.TRANS64 P1, [R4+URZ], R3 ;  /* 0x00000003040095a7 */ /* 0x000ee4000802007f */
[----:B---3--:R-:W-:Y:S05]  /*8040*/  @!P1 BRA `(.L_x_26) ;  /* 0xfffffffc00ec9947 */ /* 0x008fea000383ffff */
[----:B------:R-:W-:Y:S05]  /*8050*/  BRA `(.L_x_25) ;  /* 0xffffff9800ac7947 */ /* 0x000fea000383ffff */
.L_x_32:
[----:B---3--:R3:W4:Y:S02]  /*8060*/  SYNCS.PHASECHK.TRANS64.TRYWAIT P0, [R95+URZ+0x10], R0 ;  /* 0x000010005f0075a7 */ /* 0x008724000800017f */
[----:B----4-:R-:W-:Y:S05]  /*8070*/  @!P0 NANOSLEEP.SYNCS 0x989680 ;  /* 0x009896800000895d */ /* 0x010fea0003900000 */
[----:B------:R-:W4:Y:S02]  /*8080*/  @!P0 SYNCS.PHASECHK.TRANS64 P0, [R95+URZ+0x10], R0 ;  /* 0x000010005f0085a7 */ /* 0x000f24000800007f */
[----:B----4-:R-:W-:Y:S05]  /*8090*/  @!P0 BRA `(.L_x_32) ;  /* 0xfffffffc00f08947 */ /* 0x010fea000383ffff */
[----:B------:R-:W-:Y:S05]  /*80a0*/  BRA `(.L_x_200) ;  /* 0xffffff9c00a47947 */ /* 0x000fea000383ffff */
.L_x_165:
[----:B------:R-:W-:Y:S01]  /*80b0*/  BSSY B1, `(.L_x_201) ;  /* 0x0000006000017945 */ /* 0x000fe20003800000 */
[----:B------:R-:W-:-:S07]  /*80c0*/  IMAD.MOV.U32 R15, RZ, RZ, -0x1 ;  /* 0xffffffffff0f7424 */ /* 0x000fce00078e00ff */
[----:B-----5:R-:W-:Y:S05]  /*80d0*/  WARPSYNC.COLLECTIVE R15, `(.L_x_202) ;  /* 0x000000000f0c7348 */ /* 0x020fea0003c00000 */
[----:B------:R-:W-:Y:S02]  /*80e0*/  ELECT P6, UR62, PT ;  /* 0x00000000003e782f */ /* 0x000fe400038c0000 */
[----:B------:R-:W-:Y:S01]  /*80f0*/  MOV R14, UR62 ;  /* 0x0000003e000e7c02 */ /* 0x000fe20008000f00 */
[----:B-----5:R-:W-:Y:S10]  /*8100*/  ENDCOLLECTIVE ;  /* 0x000000000000791b */ /* 0x020ff40003800000 */
.L_x_202:
[----:B------:R-:W-:Y:S05]  /*8110*/  BSYNC B1 ;  /* 0x0000000000017941 */ /* 0x000fea0003800000 */
.L_x_201:
[----:B------:R-:W-:Y:S05]  /*8120*/  BRA `(.L_x_203) ;  /* 0xffffffe8000c7947 */ /* 0x000fea000383ffff */
.L_x_168:
[----:B0-----:R0:W1:Y:S02]  /*8130*/  SYNCS.PHASECHK.TRANS64.TRYWAIT P1, [R10+URZ+0x90], R5 ;  /* 0x000090050a0075a7 */ /* 0x001064000802017f */
[----:B-1----:R-:W-:Y:S05]  /*8140*/  @!P1 NANOSLEEP.SYNCS 0x989680 ;  /* 0x009896800000995d */ /* 0x002fea0003900000 */
[----:B------:R-:W1:Y:S02]  /*8150*/  @!P1 SYNCS.PHASECHK.TRANS64 P1, [R10+URZ+0x90], R5 ;  /* 0x000090050a0095a7 */ /* 0x000e64000802007f */
[----:B-1----:R-:W-:Y:S05]  /*8160*/  @!P1 BRA `(.L_x_168) ;  /* 0xfffffffc00f09947 */ /* 0x002fea000383ffff */
[----:B------:R-:W-:Y:S05]  /*8170*/  BRA `(.L_x_204) ;  /* 0xffffffe800407947 */ /* 0x000fea000383ffff */
.L_x_177:
[----:B------:R-:W-:Y:S01]  /*8180*/  BSSY B0, `(.L_x_205) ;  /* 0x0000006000007945 */ /* 0x000fe20003800000 */
[----:B------:R-:W-:-:S07]  /*8190*/  IMAD.MOV.U32 R15, RZ, RZ, -0x1 ;  /* 0xffffffffff0f7424 */ /* 0x000fce00078e00ff */
[----:B-----5:R-:W-:Y:S05]  /*81a0*/  WARPSYNC.COLLECTIVE R15, `(.L_x_206) ;  /* 0x000000000f0c7348 */ /* 0x020fea0003c00000 */
[----:B------:R-:W-:Y:S02]  /*81b0*/  ELECT P6, UR62, PT ;  /* 0x00000000003e782f */ /* 0x000fe400038c0000 */
[----:B------:R-:W-:Y:S01]  /*81c0*/  MOV R14, UR62 ;  /* 0x0000003e000e7c02 */ /* 0x000fe20008000f00 */
[----:B-----5:R-:W-:Y:S10]  /*81d0*/  ENDCOLLECTIVE ;  /* 0x000000000000791b */ /* 0x020ff40003800000 */
.L_x_206:
[----:B------:R-:W-:Y:S05]  /*81e0*/  BSYNC B0 ;  /* 0x0000000000007941 */ /* 0x000fea0003800000 */
.L_x_205:
[----:B------:R-:W-:Y:S05]  /*81f0*/  BRA `(.L_x_207) ;  /* 0xfffffff000ac7947 */ /* 0x000fea000383ffff */
.L_x_181:
[----:B0-----:R0:W1:Y:S02]  /*8200*/  SYNCS.PHASECHK.TRANS64.TRYWAIT P0, [R9+URZ], R4 ;  /* 0x00000004090075a7 */ /* 0x001064000800017f */
[----:B-1----:R-:W-:Y:S05]  /*8210*/  @!P0 NANOSLEEP.SYNCS 0x989680 ;  /* 0x009896800000895d */ /* 0x002fea0003900000 */
[----:B------:R-:W1:Y:S02]  /*8220*/  @!P0 SYNCS.PHASECHK.TRANS64 P0, [R9+URZ], R4 ;  /* 0x00000004090085a7 */ /* 0x000e64000800007f */
[----:B-1----:R-:W-:Y:S05]  /*8230*/  @!P0 BRA `(.L_x_181) ;  /* 0xfffffffc00f08947 */ /* 0x002fea000383ffff */
[----:B------:R-:W-:Y:S05]  /*8240*/  BRA `(.L_x_208) ;  /* 0xfffffff000ec7947 */ /* 0x000fea000383ffff */
.L_x_182:
[----:B0-----:R0:W1:Y:S02]  /*8250*/  SYNCS.PHASECHK.TRANS64.TRYWAIT P0, [R8+URZ], R5 ;  /* 0x00000005080075a7 */ /* 0x001064000800017f */
[----:B-1----:R-:W-:Y:S05]  /*8260*/  @!P0 NANOSLEEP.SYNCS 0x989680 ;  /* 0x009896800000895d */ /* 0x002fea0003900000 */
[----:B------:R-:W1:Y:S02]  /*8270*/  @!P0 SYNCS.PHASECHK.TRANS64 P0, [R8+URZ], R5 ;  /* 0x00000005080085a7 */ /* 0x000e64000800007f */
[----:B-1----:R-:W-:Y:S05]  /*8280*/  @!P0 BRA `(.L_x_182) ;  /* 0xfffffffc00f08947 */ /* 0x002fea000383ffff */
[----:B------:R-:W-:Y:S05]  /*8290*/  BRA `(.L_x_209) ;  /* 0xfffffff000fc7947 */ /* 0x000fea000383ffff */
.L_x_183:
[----:B0-----:R0:W1:Y:S02]  /*82a0*/  SYNCS.PHASECHK.TRANS64.TRYWAIT P0, [R9+URZ], R4 ;  /* 0x00000004090075a7 */ /* 0x001064000800017f */
[----:B-1----:R-:W-:Y:S05]  /*82b0*/  @!P0 NANOSLEEP.SYNCS 0x989680 ;  /* 0x009896800000895d */ /* 0x002fea0003900000 */
[----:B------:R-:W1:Y:S02]  /*82c0*/  @!P0 SYNCS.PHASECHK.TRANS64 P0, [R9+URZ], R4 ;  /* 0x00000004090085a7 */ /* 0x000e64000800007f */
[----:B-1----:R-:W-:Y:S05]  /*82d0*/  @!P0 BRA `(.L_x_183) ;  /* 0xfffffffc00f08947 */ /* 0x002fea000383ffff */
[----:B------:R-:W-:Y:S05]  /*82e0*/  BRA `(.L_x_210) ;  /* 0xfffffff4000c7947 */ /* 0x000fea000383ffff */
.L_x_184:
[----:B0-----:R0:W1:Y:S02]  /*82f0*/  SYNCS.PHASECHK.TRANS64.TRYWAIT P0, [R8+URZ], R5 ;  /* 0x00000005080075a7 */ /* 0x001064000800017f */
[----:B-1----:R-:W-:Y:S05]  /*8300*/  @!P0 NANOSLEEP.SYNCS 0x989680 ;  /* 0x009896800000895d */ /* 0x002fea0003900000 */
[----:B------:R-:W1:Y:S02]  /*8310*/  @!P0 SYNCS.PHASECHK.TRANS64 P0, [R8+URZ], R5 ;  /* 0x00000005080085a7 */ /* 0x000e64000800007f */
[----:B-1----:R-:W-:Y:S05]  /*8320*/  @!P0 BRA `(.L_x_184) ;  /* 0xfffffffc00f08947 */ /* 0x002fea000383ffff */
[----:B------:R-:W-:Y:S05]  /*8330*/  BRA `(.L_x_211) ;  /* 0xfffffff4001c7947 */ /* 0x000fea000383ffff */
.L_x_185:
[----:B0-----:R0:W1:Y:S02]  /*8340*/  SYNCS.PHASECHK.TRANS64.TRYWAIT P0, [R9+URZ], R4 ;  /* 0x00000004090075a7 */ /* 0x001064000800017f */
[----:B-1----:R-:W-:Y:S05]  /*8350*/  @!P0 NANOSLEEP.SYNCS 0x989680 ;  /* 0x009896800000895d */ /* 0x002fea0003900000 */
[----:B------:R-:W1:Y:S02]  /*8360*/  @!P0 SYNCS.PHASECHK.TRANS64 P0, [R9+URZ], R4 ;  /* 0x00000004090085a7 */ /* 0x000e64000800007f */
[----:B-1----:R-:W-:Y:S05]  /*8370*/  @!P0 BRA `(.L_x_185) ;  /* 0xfffffffc00f08947 */ /* 0x002fea000383ffff */
[----:B------:R-:W-:Y:S05]  /*8380*/  BRA `(.L_x_212) ;  /* 0xfffffff4002c7947 */ /* 0x000fea000383ffff */
.L_x_186:
[----:B0-----:R0:W1:Y:S02]  /*8390*/  SYNCS.PHASECHK.TRANS64.TRYWAIT P0, [R8+URZ], R5 ;  /* 0x00000005080075a7 */ /* 0x001064000800017f */
[----:B-1----:R-:W-:Y:S05]  /*83a0*/  @!P0 NANOSLEEP.SYNCS 0x989680 ;  /* 0x009896800000895d */ /* 0x002fea0003900000 */
[----:B------:R-:W1:Y:S02]  /*83b0*/  @!P0 SYNCS.PHASECHK.TRANS64 P0, [R8+URZ], R5 ;  /* 0x00000005080085a7 */ /* 0x000e64000800007f */
[----:B-1----:R-:W-:Y:S05]  /*83c0*/  @!P0 BRA `(.L_x_186) ;  /* 0xfffffffc00f08947 */ /* 0x002fea000383ffff */
[----:B------:R-:W-:Y:S05]  /*83d0*/  BRA `(.L_x_213) ;  /* 0xfffffff4003c7947 */ /* 0x000fea000383ffff */
.L_x_187:
[----:B0-----:R0:W1:Y:S02]  /*83e0*/  SYNCS.PHASECHK.TRANS64.TRYWAIT P0, [R9+URZ], R4 ;  /* 0x00000004090075a7 */ /* 0x001064000800017f */
[----:B-1----:R-:W-:Y:S05]  /*83f0*/  @!P0 NANOSLEEP.SYNCS 0x989680 ;  /* 0x009896800000895d */ /* 0x002fea0003900000 */
[----:B------:R-:W1:Y:S02]  /*8400*/  @!P0 SYNCS.PHASECHK.TRANS64 P0, [R9+URZ], R4 ;  /* 0x00000004090085a7 */ /* 0x000e64000800007f */
[----:B-1----:R-:W-:Y:S05]  /*8410*/  @!P0 BRA `(.L_x_187) ;  /* 0xfffffffc00f08947 */ /* 0x002fea000383ffff */
[----:B------:R-:W-:Y:S05]  /*8420*/  BRA `(.L_x_214) ;  /* 0xfffffff4004c7947 */ /* 0x000fea000383ffff */
.L_x_188:
[----:B0-----:R0:W1:Y:S02]  /*8430*/  SYNCS.PHASECHK.TRANS64.TRYWAIT P0, [R8+URZ], R5 ;  /* 0x00000005080075a7 */ /* 0x001064000800017f */
[----:B-1----:R-:W-:Y:S05]  /*8440*/  @!P0 NANOSLEEP.SYNCS 0x989680 ;  /* 0x009896800000895d */ /* 0x002fea0003900000 */
[----:B------:R-:W1:Y:S02]  /*8450*/  @!P0 SYNCS.PHASECHK.TRANS64 P0, [R8+URZ], R5 ;  /* 0x00000005080085a7 */ /* 0x000e64000800007f */
[----:B-1----:R-:W-:Y:S05]  /*8460*/  @!P0 BRA `(.L_x_188) ;  /* 0xfffffffc00f08947 */ /* 0x002fea000383ffff */
[----:B------:R-:W-:Y:S05]  /*8470*/  BRA `(.L_x_215) ;  /* 0xfffffff4005c7947 */ /* 0x000fea000383ffff */
.L_x_189:
[----:B0-----:R0:W1:Y:S02]  /*8480*/  SYNCS.PHASECHK.TRANS64.TRYWAIT P0, [R9+URZ], R4 ;  /* 0x00000004090075a7 */ /* 0x001064000800017f */
[----:B-1----:R-:W-:Y:S05]  /*8490*/  @!P0 NANOSLEEP.SYNCS 0x989680 ;  /* 0x009896800000895d */ /* 0x002fea0003900000 */
[----:B------:R-:W1:Y:S02]  /*84a0*/  @!P0 SYNCS.PHASECHK.TRANS64 P0, [R9+URZ], R4 ;  /* 0x00000004090085a7 */ /* 0x000e64000800007f */
[----:B-1----:R-:W-:Y:S05]  /*84b0*/  @!P0 BRA `(.L_x_189) ;  /* 0xfffffffc00f08947 */ /* 0x002fea000383ffff */
[----:B------:R-:W-:Y:S05]  /*84c0*/  BRA `(.L_x_216) ;  /* 0xfffffff4006c7947 */ /* 0x000fea000383ffff */
.L_x_190:
[----:B0-----:R0:W1:Y:S02]  /*84d0*/  SYNCS.PHASECHK.TRANS64.TRYWAIT P0, [R8+URZ], R5 ;  /* 0x00000005080075a7 */ /* 0x001064000800017f */
[----:B-1----:R-:W-:Y:S05]  /*84e0*/  @!P0 NANOSLEEP.SYNCS 0x989680 ;  /* 0x009896800000895d */ /* 0x002fea0003900000 */
[----:B------:R-:W1:Y:S02]  /*84f0*/  @!P0 SYNCS.PHASECHK.TRANS64 P0, [R8+URZ], R5 ;  /* 0x00000005080085a7 */ /* 0x000e64000800007f */
[----:B-1----:R-:W-:Y:S05]  /*8500*/  @!P0 BRA `(.L_x_190) ;  /* 0xfffffffc00f08947 */ /* 0x002fea000383ffff */
[----:B------:R-:W-:Y:S05]  /*8510*/  BRA `(.L_x_217) ;  /* 0xfffffff4007c7947 */ /* 0x000fea000383ffff */
.L_x_191:
[----:B0-----:R0:W1:Y:S02]  /*8520*/  SYNCS.PHASECHK.TRANS64.TRYWAIT P0, [R9+URZ], R4 ;  /* 0x00000004090075a7 */ /* 0x001064000800017f */
[----:B-1----:R-:W-:Y:S05]  /*8530*/  @!P0 NANOSLEEP.SYNCS 0x989680 ;  /* 0x009896800000895d */ /* 0x002fea0003900000 */
[----:B------:R-:W1:Y:S02]  /*8540*/  @!P0 SYNCS.PHASECHK.TRANS64 P0, [R9+URZ], R4 ;  /* 0x00000004090085a7 */ /* 0x000e64000800007f */
[----:B-1----:R-:W-:Y:S05]  /*8550*/  @!P0 BRA `(.L_x_191) ;  /* 0xfffffffc00f08947 */ /* 0x002fea000383ffff */
[----:B------:R-:W-:Y:S05]  /*8560*/  BRA `(.L_x_218) ;  /* 0xfffffff4008c7947 */ /* 0x000fea000383ffff */
.L_x_192:
[----:B0-----:R0:W1:Y:S02]  /*8570*/  SYNCS.PHASECHK.TRANS64.TRYWAIT P0, [R8+URZ], R5 ;  /* 0x00000005080075a7 */ /* 0x001064000800017f */
[----:B-1----:R-:W-:Y:S05]  /*8580*/  @!P0 NANOSLEEP.SYNCS 0x989680 ;  /* 0x009896800000895d */ /* 0x002fea0003900000 */
[----:B------:R-:W1:Y:S02]  /*8590*/  @!P0 SYNCS.PHASECHK.TRANS64 P0, [R8+URZ], R5 ;  /* 0x00000005080085a7 */ /* 0x000e64000800007f */
[----:B-1----:R-:W-:Y:S05]  /*85a0*/  @!P0 BRA `(.L_x_192) ;  /* 0xfffffffc00f08947 */ /* 0x002fea000383ffff */
[----:B------:R-:W-:Y:S05]  /*85b0*/  BRA `(.L_x_219) ;  /* 0xfffffff4009c7947 */ /* 0x000fea000383ffff */
.L_x_193:
[----:B0-----:R0:W1:Y:S02]  /*85c0*/  SYNCS.PHASECHK.TRANS64.TRYWAIT P0, [R9+URZ], R4 ;  /* 0x00000004090075a7 */ /* 0x001064000800017f */
[----:B-1----:R-:W-:Y:S05]  /*85d0*/  @!P0 NANOSLEEP.SYNCS 0x989680 ;  /* 0x009896800000895d */ /* 0x002fea0003900000 */
[----:B------:R-:W1:Y:S02]  /*85e0*/  @!P0 SYNCS.PHASECHK.TRANS64 P0, [R9+URZ], R4 ;  /* 0x00000004090085a7 */ /* 0x000e64000800007f */
[----:B-1----:R-:W-:Y:S05]  /*85f0*/  @!P0 BRA `(.L_x_193) ;  /* 0xfffffffc00f08947 */ /* 0x002fea000383ffff */
[----:B------:R-:W-:Y:S05]  /*8600*/  BRA `(.L_x_220) ;  /* 0xfffffff400ac7947 */ /* 0x000fea000383ffff */
.L_x_194:
[----:B0-----:R0:W1:Y:S02]  /*8610*/  SYNCS.PHASECHK.TRANS64.TRYWAIT P0, [R8+URZ], R5 ;  /* 0x00000005080075a7 */ /* 0x001064000800017f */
[----:B-1----:R-:W-:Y:S05]  /*8620*/  @!P0 NANOSLEEP.SYNCS 0x989680 ;  /* 0x009896800000895d */ /* 0x002fea0003900000 */
[----:B------:R-:W1:Y:S02]  /*8630*/  @!P0 SYNCS.PHASECHK.TRANS64 P0, [R8+URZ], R5 ;  /* 0x00000005080085a7 */ /* 0x000e64000800007f */
[----:B-1----:R-:W-:Y:S05]  /*8640*/  @!P0 BRA `(.L_x_194) ;  /* 0xfffffffc00f08947 */ /* 0x002fea000383ffff */
[----:B------:R-:W-:Y:S05]  /*8650*/  BRA `(.L_x_221) ;  /* 0xfffffff400bc7947 */ /* 0x000fea000383ffff */
.L_x_195:
[----:B0-----:R0:W1:Y:S02]  /*8660*/  SYNCS.PHASECHK.TRANS64.TRYWAIT P0, [R9+URZ], R4 ;  /* 0x00000004090075a7 */ /* 0x001064000800017f */
[----:B-1----:R-:W-:Y:S05]  /*8670*/  @!P0 NANOSLEEP.SYNCS 0x989680 ;  /* 0x009896800000895d */ /* 0x002fea0003900000 */
[----:B------:R-:W1:Y:S02]  /*8680*/  @!P0 SYNCS.PHASECHK.TRANS64 P0, [R9+URZ], R4 ;  /* 0x00000004090085a7 */ /* 0x000e64000800007f */
[----:B-1----:R-:W-:Y:S05]  /*8690*/  @!P0 BRA `(.L_x_195) ;  /* 0xfffffffc00f08947 */ /* 0x002fea000383ffff */
[----:B------:R-:W-:Y:S05]  /*86a0*/  BRA `(.L_x_222) ;  /* 0xfffffff400cc7947 */ /* 0x000fea000383ffff */
.L_x_196:
[----:B0-----:R0:W1:Y:S02]  /*86b0*/  SYNCS.PHASECHK.TRANS64.TRYWAIT P0, [R8+URZ], R5 ;  /* 0x00000005080075a7 */ /* 0x001064000800017f */
[----:B-1----:R-:W-:Y:S05]  /*86c0*/  @!P0 NANOSLEEP.SYNCS 0x989680 ;  /* 0x009896800000895d */ /* 0x002fea0003900000 */
[----:B------:R-:W1:Y:S02]  /*86d0*/  @!P0 SYNCS.PHASECHK.TRANS64 P0, [R8+URZ], R5 ;  /* 0x00000005080085a7 */ /* 0x000e64000800007f */
[----:B-1----:R-:W-:Y:S05]  /*86e0*/  @!P0 BRA `(.L_x_196) ;  /* 0xfffffffc00f08947 */ /* 0x002fea000383ffff */
[----:B------:R-:W-:Y:S05]  /*86f0*/  BRA `(.L_x_223) ;  /* 0xfffffff400dc7947 */ /* 0x000fea000383ffff */
.L_x_197:
[----:B-1----:R1:W2:Y:S02]  /*8700*/  SYNCS.PHASECHK.TRANS64.TRYWAIT P0, [R11+URZ], R6 ;  /* 0x000000060b0075a7 */ /* 0x0022a4000800017f */
[----:B--2---:R-:W-:Y:S05]  /*8710*/  @!P0 NANOSLEEP.SYNCS 0x989680 ;  /* 0x009896800000895d */ /* 0x004fea0003900000 */
[----:B------:R-:W2:Y:S02]  /*8720*/  @!P0 SYNCS.PHASECHK.TRANS64 P0, [R11+URZ], R6 ;  /* 0x000000060b0085a7 */ /* 0x000ea4000800007f */
[----:B--2---:R-:W-:Y:S05]  /*8730*/  @!P0 BRA `(.L_x_197) ;  /* 0xfffffffc00f08947 */ /* 0x004fea000383ffff */
[----:B------:R-:W-:Y:S05]  /*8740*/  BRA `(.L_x_224) ;  /* 0xfffffff400e47947 */ /* 0x000fea000383ffff */
.L_x_225:
[----:B------:R-:W-:-:S00]  /*8750*/  BRA `(.L_x_225) ;  /* 0xfffffffc00fc7947 */ /* 0x000fc0000383ffff */
[----:B------:R-:W-:-:S00]  /*8760*/  NOP ;  /* 0x0000000000007918 */ /* 0x000fc00000000000 */
        /* <DEDUP_REMOVED lines=9> */
.L_x_226:


//--------------------- .nv.global.init           --------------------------
	.section	.nv.global.init,"aw",@progbits
.nv.global.init:
	.type		$str$22,@object
	.size		$str$22,($str$23 - $str$22)
$str$22:
        /*0000*/ 	.byte	0x6b, 0x5f, 0x74, 0x69, 0x6c, 0x65, 0x5f, 0x63, 0x6f, 0x75, 0x6e, 0x74, 0x20, 0x3e, 0x3d, 0x20
        /*0010*/ 	.byte	0x31, 0x00
	.type		$str$23,@object
	.size		$str$23,(__unnamed_1 - $str$23)
$str$23:
        /*0012*/ 	.byte	0x2f, 0x74, 0x6d, 0x70, 0x2f, 0x63, 0x75, 0x74, 0x6c, 0x61, 0x73, 0x73, 0x5f, 0x73, 0x77, 0x65
        /*0022*/ 	.byte	0x65, 0x70, 0x5f, 0x73, 0x72, 0x63, 0x2f, 0x69, 0x6e, 0x63, 0x6c, 0x75, 0x64, 0x65, 0x2f, 0x63
        /*0032*/ 	.byte	0x75, 0x74, 0x6c, 0x61, 0x73, 0x73, 0x2f, 0x67, 0x65, 0x6d, 0x6d, 0x2f, 0x63, 0x6f, 0x6c, 0x6c
        /*0042*/ 	.byte	0x65, 0x63, 0x74, 0x69, 0x76, 0x65, 0x2f, 0x73, 0x6d, 0x39, 0x30, 0x5f, 0x6d, 0x6d, 0x61, 0x5f
        /*0052*/ 	.byte	0x74, 0x6d, 0x61, 0x5f, 0x67, 0x6d, 0x6d, 0x61, 0x5f, 0x73, 0x73, 0x5f, 0x77, 0x61, 0x72, 0x70
        /*0062*/ 	.byte	0x73, 0x70, 0x65, 0x63, 0x69, 0x61, 0x6c, 0x69, 0x7a, 0x65, 0x64, 0x2e, 0x68, 0x70, 0x70, 0x00
	.type		__unnamed_1,@object
	.size		__unnamed_1,(.L_0 - __unnamed_1)
__unnamed_1:
        /*0072*/ 	.byte	0x76, 0x6f, 0x69, 0x64, 0x20, 0x63, 0x75, 0x74, 0x6c, 0x61, 0x73, 0x73, 0x3a, 0x3a, 0x67, 0x65
        /* <DEDUP_REMOVED lines=180> */
        /*0bc2*/ 	.byte	0x5d, 0x00
.L_0:


//--------------------- .nv.shared._ZN7cutlass13device_kernelINS_4gemm6kernel13GemmUniversalIN4cute5tupleIJiiiiEEENS1_10collective13CollectiveMmaINS1_34MainloopSm90TmaGmmaWarpSpecializedILi18ENS5_IJNS4_1CILi1EEESB_SB_EEENS1_32KernelTmaWarpSpecializedPingpongEEENS5_IJNSA_ILi64EEENSA_ILi128EEENSA_ILi32EEEEEENS_10bfloat16_tENS5_IJlSB_lEEESJ_SK_NS4_8TiledMMAINS4_8MMA_AtomIJNS4_4SM904GMMA28MMA_64x128x16_F32BF16BF16_SSILNSO_5MajorE0ELSQ_0ELNSO_7ScaleInE1ELSR_1EEEEEENS4_6LayoutISC_NS5_IJNSA_ILi0EEESV_SV_EEEEENS5_IJNS4_10UnderscoreESY_SY_EEEEENS4_13SM90_TMA_LOADENS4_14ComposedLayoutINS4_7SwizzleILi2ELi4ELi3EEENS4_18smem_ptr_flag_bitsILi16EEENSU_INS5_IJNSA_ILi8EEESH_EEENS5_IJSH_SB_EEEEEEEvNS4_8identityES11_S1B_vS1C_EENS_8epilogue10collective6detail29Sm90TmaWarpSpecializedAdapterINS1F_15DefaultEpilogueISJ_SK_SK_NS1E_6thread17LinearCombinationISJ_Li1EffLNS1J_9ScaleType4KindE0ELNS_15FloatRoundStyleE2ESJ_EENS1_15EpilogueDefaultEEEEEvvEEEEvNT_6ParamsE --------------------------
	.section	.nv.shared._ZN7cutlass13device_kernelINS_4gemm6kernel13GemmUniversalIN4cute5tupleIJiiiiEEENS1_10collective13CollectiveMmaINS1_34MainloopSm90TmaGmmaWarpSpecializedILi18ENS5_IJNS4_1CILi1EEESB_SB_EEENS1_32KernelTmaWarpSpecializedPingpongEEENS5_IJNSA_ILi64EEENSA_ILi128EEENSA_ILi32EEEEEENS_10bfloat16_tENS5_IJlSB_lEEESJ_SK_NS4_8TiledMMAINS4_8MMA_AtomIJNS4_4SM904GMMA28MMA_64x128x16_F32BF16BF16_SSILNSO_5MajorE0ELSQ_0ELNSO_7ScaleInE1ELSR_1EEEEEENS4_6LayoutISC_NS5_IJNSA_ILi0EEESV_SV_EEEEENS5_IJNS4_10UnderscoreESY_SY_EEEEENS4_13SM90_TMA_LOADENS4_14ComposedLayoutINS4_7SwizzleILi2ELi4ELi3EEENS4_18smem_ptr_flag_bitsILi16EEENSU_INS5_IJNSA_ILi8EEESH_EEENS5_IJSH_SB_EEEEEEEvNS4_8identityES11_S1B_vS1C_EENS_8epilogue10collective6detail29Sm90TmaWarpSpecializedAdapterINS1F_15DefaultEpilogueISJ_SK_SK_NS1E_6thread17LinearCombinationISJ_Li1EffLNS1J_9ScaleType4KindE0ELNS_15FloatRoundStyleE2ESJ_EENS1_15EpilogueDefaultEEEEEvvEEEEvNT_6ParamsE,"aw",@nobits
	.sectionflags	@""
	.align	16
	.zero		1024


//--------------------- .nv.shared.reserved.0     --------------------------
	.section	.nv.shared.reserved.0,"aw",@nobits
	.weak		__nv_reservedSMEM_offset_0_alias
	.size		__nv_reservedSMEM_offset_0_alias, 0, 0
	.other		__nv_reservedSMEM_offset_0_alias,@"STO_CUDA_RESERVED_SHARED STV_DEFAULT"
__nv_reservedSMEM_offset_0_alias:
	.zero		0


//--------------------- .nv.global                --------------------------
	.section	.nv.global,"aw",@nobits
.nv.global:
	.type		_ZN40_INTERNAL_47e49567_4_k_cu_036bb971_191444cute1_E,@object
	.size		_ZN40_INTERNAL_47e49567_4_k_cu_036bb971_191444cute1_E,(_ZN40_INTERNAL_47e49567_4_k_cu_036bb971_191444cuda3std3__45__cpo6cbeginE - _ZN40_INTERNAL_47e49567_4_k_cu_036bb971_191444cute1_E)
_ZN40_INTERNAL_47e49567_4_k_cu_036bb971_191444cute1_E:
	.zero		1
	.type		_ZN40_INTERNAL_47e49567_4_k_cu_036bb971_191444cuda3std3__45__cpo6cbeginE,@object
	.size		_ZN40_INTERNAL_47e49567_4_k_cu_036bb971_191444cuda3std3__45__cpo6cbeginE,(_ZN40_INTERNAL_47e49567_4_k_cu_036bb971_191444cuda3std3__48in_placeE - _ZN40_INTERNAL_47e49567_4_k_cu_036bb971_191444cuda3std3__45__cpo6cbeginE)
_ZN40_INTERNAL_47e49567_4_k_cu_036bb971_191444cuda3std3__45__cpo6cbeginE:
	.zero		1
	.type		_ZN40_INTERNAL_47e49567_4_k_cu_036bb971_191444cuda3std3__48in_placeE,@object
	.size		_ZN40_INTERNAL_47e49567_4_k_cu_036bb971_191444cuda3std3__48in_placeE,(_ZN40_INTERNAL_47e49567_4_k_cu_036bb971_191444cuda3std6ranges3__45__cpo9iter_moveE - _ZN40_INTERNAL_47e49567_4_k_cu_036bb971_191444cuda3std3__48in_placeE)
_ZN40_INTERNAL_47e49567_4_k_cu_036bb971_191444cuda3std3__48in_placeE:
	.zero		1
	.type		_ZN40_INTERNAL_47e49567_4_k_cu_036bb971_191444cuda3std6ranges3__45__cpo9iter_moveE,@object
	.size		_ZN40_INTERNAL_47e49567_4_k_cu_036bb971_191444cuda3std6ranges3__45__cpo9iter_moveE,(_ZN40_INTERNAL_47e49567_4_k_cu_036bb971_191444cuda3std3__45__cpo5beginE - _ZN40_INTERNAL_47e49567_4_k_cu_036bb971_191444cuda3std6ranges3__45__cpo9iter_moveE)
_ZN40_INTERNAL_47e49567_4_k_cu_036bb971_191444cuda3std6ranges3__45__cpo9iter_moveE:
	.zero		1
	.type		_ZN40_INTERNAL_47e49567_4_k_cu_036bb971_191444cuda3std3__45__cpo5beginE,@object
	.size		_ZN40_INTERNAL_47e49567_4_k_cu_036bb971_191444cuda3std3__45__cpo5beginE,(_ZN40_INTERNAL_47e49567_4_k_cu_036bb971_191444cuda3std3__442_GLOBAL__N__47e49567_4_k_cu_036bb971_191446ignoreE - _ZN40_INTERNAL_47e49567_4_k_cu_036bb971_191444cuda3std3__45__cpo5beginE)
_ZN40_INTERNAL_47e49567_4_k_cu_036bb971_191444cuda3std3__45__cpo5beginE:
	.zero		1
	.type		_ZN40_INTERNAL_47e49567_4_k_cu_036bb971_191444cuda3std3__442_GLOBAL__N__47e49567_4_k_cu_036bb971_191446ignoreE,@object
	.size		_ZN40_INTERNAL_47e49567_4_k_cu_036bb971_191444cuda3std3__442_GLOBAL__N__47e49567_4_k_cu_036bb971_191446ignoreE,(_ZN40_INTERNAL_47e49567_4_k_cu_036bb971_191444cute7productE - _ZN40_INTERNAL_47e49567_4_k_cu_036bb971_191444cuda3std3__442_GLOBAL__N__47e49567_4_k_cu_036bb971_191446ignoreE)
_ZN40_INTERNAL_47e49567_4_k_cu_036bb971_191444cuda3std3__442_GLOBAL__N__47e49567_4_k_cu_036bb971_191446ignoreE:
	.zero		1
	.type		_ZN40_INTERNAL_47e49567_4_k_cu_036bb971_191444cute7productE,@object
	.size		_ZN40_INTERNAL_47e49567_4_k_cu_036bb971_191444cute7productE,(_ZN40_INTERNAL_47e49567_4_k_cu_036bb971_191444cuda3std3__45__cpo3endE - _ZN40_INTERNAL_47e49567_4_k_cu_036bb971_191444cute7productE)
_ZN40_INTERNAL_47e49567_4_k_cu_036bb971_191444cute7productE:
	.zero		1
	.type		_ZN40_INTERNAL_47e49567_4_k_cu_036bb971_191444cuda3std3__45__cpo3endE,@object
	.size		_ZN40_INTERNAL_47e49567_4_k_cu_036bb971_191444cuda3std3__45__cpo3endE,(_ZN40_INTERNAL_47e49567_4_k_cu_036bb971_191444cuda3std3__419piecewise_constructE - _ZN40_INTERNAL_47e49567_4_k_cu_036bb971_191444cuda3std3__45__cpo3endE)
_ZN40_INTERNAL_47e49567_4_k_cu_036bb971_191444cuda3std3__45__cpo3endE:
	.zero		1
	.type		_ZN40_INTERNAL_47e49567_4_k_cu_036bb971_191444cuda3std3__419piecewise_constructE,@object
	.size		_ZN40_INTERNAL_47e49567_4_k_cu_036bb971_191444cuda3std3__419piecewise_constructE,(_ZN40_INTERNAL_47e49567_4_k_cu_036bb971_191444cuda3std3__45__cpo4cendE - _ZN40_INTERNAL_47e49567_4_k_cu_036bb971_191444cuda3std3__419piecewise_constructE)
_ZN40_INTERNAL_47e49567_4_k_cu_036bb971_191444cuda3std3__419piecewise_constructE:
	.zero		1
	.type		_ZN40_INTERNAL_47e49567_4_k_cu_036bb971_191444cuda3std3__45__cpo4cendE,@object
	.size		_ZN40_INTERNAL_47e49567_4_k_cu_036bb971_191444cuda3std3__45__cpo4cendE,(_ZN40_INTERNAL_47e49567_4_k_cu_036bb971_191444cuda3std6ranges3__45__cpo4swapE - _ZN40_INTERNAL_47e49567_4_k_cu_036bb971_191444cuda3std3__45__cpo4cendE)
_ZN40_INTERNAL_47e49567_4_k_cu_036bb971_191444cuda3std3__45__cpo4cendE:
	.zero		1
	.type		_ZN40_INTERNAL_47e49567_4_k_cu_036bb971_191444cuda3std6ranges3__45__cpo4swapE,@object
	.size		_ZN40_INTERNAL_47e49567_4_k_cu_036bb971_191444cuda3std6ranges3__45__cpo4swapE,(.L_8 - _ZN40_INTERNAL_47e49567_4_k_cu_036bb971_191444cuda3std6ranges3__45__cpo4swapE)
_ZN40_INTERNAL_47e49567_4_k_cu_036bb971_191444cuda3std6ranges3__45__cpo4swapE:
	.zero		1
.L_8:


//--------------------- .nv.constant0._ZN7cutlass13device_kernelINS_4gemm6kernel13GemmUniversalIN4cute5tupleIJiiiiEEENS1_10collective13CollectiveMmaINS1_34MainloopSm90TmaGmmaWarpSpecializedILi18ENS5_IJNS4_1CILi1EEESB_SB_EEENS1_32KernelTmaWarpSpecializedPingpongEEENS5_IJNSA_ILi64EEENSA_ILi128EEENSA_ILi32EEEEEENS_10bfloat16_tENS5_IJlSB_lEEESJ_SK_NS4_8TiledMMAINS4_8MMA_AtomIJNS4_4SM904GMMA28MMA_64x128x16_F32BF16BF16_SSILNSO_5MajorE0ELSQ_0ELNSO_7ScaleInE1ELSR_1EEEEEENS4_6LayoutISC_NS5_IJNSA_ILi0EEESV_SV_EEEEENS5_IJNS4_10UnderscoreESY_SY_EEEEENS4_13SM90_TMA_LOADENS4_14ComposedLayoutINS4_7SwizzleILi2ELi4ELi3EEENS4_18smem_ptr_flag_bitsILi16EEENSU_INS5_IJNSA_ILi8EEESH_EEENS5_IJSH_SB_EEEEEEEvNS4_8identityES11_S1B_vS1C_EENS_8epilogue10collective6detail29Sm90TmaWarpSpecializedAdapterINS1F_15DefaultEpilogueISJ_SK_SK_NS1E_6thread17LinearCombinationISJ_Li1EffLNS1J_9ScaleType4KindE0ELNS_15FloatRoundStyleE2ESJ_EENS1_15EpilogueDefaultEEEEEvvEEEEvNT_6ParamsE --------------------------
	.section	.nv.constant0._ZN7cutlass13device_kernelINS_4gemm6kernel13GemmUniversalIN4cute5tupleIJiiiiEEENS1_10collective13CollectiveMmaINS1_34MainloopSm90TmaGmmaWarpSpecializedILi18ENS5_IJNS4_1CILi1EEESB_SB_EEENS1_32KernelTmaWarpSpecializedPingpongEEENS5_IJNSA_ILi64EEENSA_ILi128EEENSA_ILi32EEEEEENS_10bfloat16_tENS5_IJlSB_lEEESJ_SK_NS4_8TiledMMAINS4_8MMA_AtomIJNS4_4SM904GMMA28MMA_64x128x16_F32BF16BF16_SSILNSO_5MajorE0ELSQ_0ELNSO_7ScaleInE1ELSR_1EEEEEENS4_6LayoutISC_NS5_IJNSA_ILi0EEESV_SV_EEEEENS5_IJNS4_10UnderscoreESY_SY_EEEEENS4_13SM90_TMA_LOADENS4_14ComposedLayoutINS4_7SwizzleILi2ELi4ELi3EEENS4_18smem_ptr_flag_bitsILi16EEENSU_INS5_IJNSA_ILi8EEESH_EEENS5_IJSH_SB_EEEEEEEvNS4_8identityES11_S1B_vS1C_EENS_8epilogue10collective6detail29Sm90TmaWarpSpecializedAdapterINS1F_15DefaultEpilogueISJ_SK_SK_NS1E_6thread17LinearCombinationISJ_Li1EffLNS1J_9ScaleType4KindE0ELNS_15FloatRoundStyleE2ESJ_EENS1_15EpilogueDefaultEEEEEvvEEEEvNT_6ParamsE,"a",@progbits
	.sectionflags	@""
	.align	4
.nv.constant0._ZN7cutlass13device_kernelINS_4gemm6kernel13GemmUniversalIN4cute5tupleIJiiiiEEENS1_10collective13CollectiveMmaINS1_34MainloopSm90TmaGmmaWarpSpecializedILi18ENS5_IJNS4_1CILi1EEESB_SB_EEENS1_32KernelTmaWarpSpecializedPingpongEEENS5_IJNSA_ILi64EEENSA_ILi128EEENSA_ILi32EEEEEENS_10bfloat16_tENS5_IJlSB_lEEESJ_SK_NS4_8TiledMMAINS4_8MMA_AtomIJNS4_4SM904GMMA28MMA_64x128x16_F32BF16BF16_SSILNSO_5MajorE0ELSQ_0ELNSO_7ScaleInE1ELSR_1EEEEEENS4_6LayoutISC_NS5_IJNSA_ILi0EEESV_SV_EEEEENS5_IJNS4_10UnderscoreESY_SY_EEEEENS4_13SM90_TMA_LOADENS4_14ComposedLayoutINS4_7SwizzleILi2ELi4ELi3EEENS4_18smem_ptr_flag_bitsILi16EEENSU_INS5_IJNSA_ILi8EEESH_EEENS5_IJSH_SB_EEEEEEEvNS4_8identityES11_S1B_vS1C_EENS_8epilogue10collective6detail29Sm90TmaWarpSpecializedAdapterINS1F_15DefaultEpilogueISJ_SK_SK_NS1E_6thread17LinearCombinationISJ_Li1EffLNS1J_9ScaleType4KindE0ELNS_15FloatRoundStyleE2ESJ_EENS1_15EpilogueDefaultEEEEEvvEEEEvNT_6ParamsE:
	.zero		1664


//--------------------- SYMBOLS --------------------------

	.type		.nv.reservedSmem.offset0,@object
	.size		.nv.reservedSmem.offset0,0x4
	.type		__assertfail,@function
